// auto-generated by cutlass_sweep.gemm — config: {"arch": "sm_100", "cluster_m": 2, "cluster_n": 2, "dtype": "tf32", "stages": 3, "tile_k": 32, "tile_m": 256, "tile_n": 64}
#include "cutlass/cutlass.h"
#include "cutlass/gemm/collective/collective_builder.hpp"
#include "cutlass/gemm/device/gemm_universal_adapter.h"
#include "cutlass/gemm/kernel/gemm_universal.hpp"
#include "cutlass/epilogue/collective/collective_builder.hpp"

using ElemA = cutlass::tfloat32_t;
using ElemB = cutlass::tfloat32_t;
using ElemCD = cutlass::tfloat32_t;
using Acc  = float;
using TileShape    = cute::Shape<cute::_256, cute::_64, cute::_32>;
using ClusterShape = cute::Shape<cute::_2, cute::_2, cute::_1>;

using CollectiveEpilogue = typename cutlass::epilogue::collective::CollectiveBuilder<
    cutlass::arch::Sm100, cutlass::arch::OpClassTensorOp,
    TileShape, ClusterShape,
    cutlass::epilogue::collective::EpilogueTileAuto,
    Acc, Acc,
    ElemCD, cutlass::layout::RowMajor, 128 / cutlass::sizeof_bits<ElemCD>::value,
    ElemCD, cutlass::layout::RowMajor, 128 / cutlass::sizeof_bits<ElemCD>::value,
    cutlass::epilogue::collective::EpilogueScheduleAuto
  >::CollectiveOp;

using CollectiveMainloop = typename cutlass::gemm::collective::CollectiveBuilder<
    cutlass::arch::Sm100, cutlass::arch::OpClassTensorOp,
    ElemA, cutlass::layout::RowMajor, 128 / cutlass::sizeof_bits<ElemA>::value,
    ElemB, cutlass::layout::ColumnMajor, 128 / cutlass::sizeof_bits<ElemB>::value,
    Acc,
    TileShape, ClusterShape,
    cutlass::gemm::collective::StageCount<3>,
    cutlass::gemm::collective::KernelScheduleAuto
  >::CollectiveOp;

using GemmKernel = cutlass::gemm::kernel::GemmUniversal<
    cute::Shape<int,int,int,int>,
    CollectiveMainloop,
    CollectiveEpilogue
>;
using Gemm = cutlass::gemm::device::GemmUniversalAdapter<GemmKernel>;

// Force the device kernel symbol into the cubin without needing a host main.
auto* _anchor = &cutlass::device_kernel<GemmKernel>;


// ===== COMPILED SASS (sm_100a) =====

	.target	sm_100a

	.elftype	@"ET_EXEC"


//--------------------- .note.nv.tkinfo           --------------------------
	.section	.note.nv.tkinfo,"",@"SHT_NOTE"
	.sectionflags	@"SHF_NOTE_NV_TKINFO"
	.tkinfo
        /*0018*/ 	.word	0x00000002
        /*0030*/ 	.string	""
        /*0030*/ 	.string	"ptxas"
        /*0030*/ 	.string	"Cuda compilation tools, release 13.0, V13.0.88"
        /*0030*/ 	.string	"Build cuda_13.0.r13.0/compiler.36424714_0"
        /*0030*/ 	.string	"-arch sm_100a -m 64 "



//--------------------- .note.nv.cuinfo           --------------------------
	.section	.note.nv.cuinfo,"",@"SHT_NOTE"
	.sectionflags	@"SHF_NOTE_NV_CUINFO"
        /*0018*/ 	.short	0x0002
        /*001a*/ 	.short	0x0064
        /*001c*/ 	.short	0x0082
	.zero		2


//--------------------- .nv.info                  --------------------------
	.section	.nv.info,"",@"SHT_CUDA_INFO"
	.align	4


	//----- nvinfo : EIATTR_REGCOUNT
	.align		4
        /*0000*/ 	.byte	0x04, 0x2f
        /*0002*/ 	.short	(.L_19 - .L_18)
	.align		4
.L_18:
        /*0004*/ 	.word	index@(_ZN7cutlass13device_kernelINS_4gemm6kernel13GemmUniversalIN4cute5tupleIJiiiiEEENS1_10collective13CollectiveMmaINS1_35MainloopSm100TmaUmmaWarpSpecializedILi3ELi2ELi4ENS5_IJNS4_1CILi2EEESB_NSA_ILi1EEEEEEEENS5_IJNSA_ILi256EEENSA_ILi64EEENSA_ILi32EEEEEENS_10tfloat32_tENS5_IJlSC_lEEESJ_SK_NS4_8TiledMMAINS4_8MMA_AtomIJNS4_23SM100_MMA_TF32_2x1SM_SSISJ_SJ_fLi256ELi64ELNS4_4UMMA5MajorE0ELSP_0ELNSO_7ScaleInE0ELSQ_0EEEEEENS4_6LayoutINS5_IJSC_SC_SC_EEENS5_IJNSA_ILi0EEESV_SV_EEEEENS5_IJNS4_10UnderscoreESY_SY_EEEEENS4_28SM100_TMA_2SM_LOAD_MULTICASTENS4_14ComposedLayoutINS4_7SwizzleILi3ELi4ELi3EEENS4_18smem_ptr_flag_bitsILi32EEENST_INS5_IJNSA_ILi8EEESH_EEENS5_IJSH_SC_EEEEEEEvNS4_8identityENS4_18SM100_TMA_2SM_LOADES1B_vS1C_EENS_8epilogue10collective18CollectiveEpilogueINS1F_23Sm100TmaWarpSpecializedILi4ELi2ELi16ELb1ELb0EEEJNS5_IJNSA_ILi128EEESG_SH_EEENS5_IJNST_IS1K_SC_EENST_INSA_ILi16EEESC_EEEEESJ_SK_SJ_SK_NS1F_6fusion15FusionCallbacksIS1J_NS1Q_17LinearCombinationISJ_fSJ_fLNS_15FloatRoundStyleE2EEES1L_S1P_JEEENS4_5SM1004TMEM4LOAD26SM100_TMEM_LOAD_32dp32b16xENS4_13SM90_TMA_LOADENS12_INS13_ILi2ELi4ELi3EEES16_NST_INS5_IJS17_S1N_EEENS5_IJS1N_SC_EEEEEEENS4_39AutoVectorizingCopyWithAssumedAlignmentILi128EEENS4_14SM90_TMA_STOREES25_S27_S27_EEEvvEEEEvNT_6ParamsE)
        /*0008*/ 	.word	0x0000004d


	//----- nvinfo : EIATTR_FRAME_SIZE
	.align		4
.L_19:
        /*000c*/ 	.byte	0x04, 0x11
        /*000e*/ 	.short	(.L_21 - .L_20)
	.align		4
.L_20:
        /*0010*/ 	.word	index@($__internal_2_$__cuda_sm10x_tcgen05_guardrail_trap_unallocated_columns_being_dealloced)
        /*0014*/ 	.word	0x00000000


	//----- nvinfo : EIATTR_FRAME_SIZE
	.align		4
.L_21:
        /*0018*/ 	.byte	0x04, 0x11
        /*001a*/ 	.short	(.L_23 - .L_22)
	.align		4
.L_22:
        /*001c*/ 	.word	index@($__internal_1_$__cuda_sm10x_tcgen05_guardrail_trap_phase_invalid_during_alloc)
        /*0020*/ 	.word	0x00000000


	//----- nvinfo : EIATTR_FRAME_SIZE
	.align		4
.L_23:
        /*0024*/ 	.byte	0x04, 0x11
        /*0026*/ 	.short	(.L_25 - .L_24)
	.align		4
.L_24:
        /*0028*/ 	.word	index@($__internal_0_$__cuda_sm10x_tcgen05_guardrail_trap_col_being_dealloced_not_returned_by_alloc)
        /*002c*/ 	.word	0x00000000


	//----- nvinfo : EIATTR_FRAME_SIZE
	.align		4
.L_25:
        /*0030*/ 	.byte	0x04, 0x11
        /*0032*/ 	.short	(.L_27 - .L_26)
	.align		4
.L_26:
        /*0034*/ 	.word	index@(_ZN7cutlass13device_kernelINS_4gemm6kernel13GemmUniversalIN4cute5tupleIJiiiiEEENS1_10collective13CollectiveMmaINS1_35MainloopSm100TmaUmmaWarpSpecializedILi3ELi2ELi4ENS5_IJNS4_1CILi2EEESB_NSA_ILi1EEEEEEEENS5_IJNSA_ILi256EEENSA_ILi64EEENSA_ILi32EEEEEENS_10tfloat32_tENS5_IJlSC_lEEESJ_SK_NS4_8TiledMMAINS4_8MMA_AtomIJNS4_23SM100_MMA_TF32_2x1SM_SSISJ_SJ_fLi256ELi64ELNS4_4UMMA5MajorE0ELSP_0ELNSO_7ScaleInE0ELSQ_0EEEEEENS4_6LayoutINS5_IJSC_SC_SC_EEENS5_IJNSA_ILi0EEESV_SV_EEEEENS5_IJNS4_10UnderscoreESY_SY_EEEEENS4_28SM100_TMA_2SM_LOAD_MULTICASTENS4_14ComposedLayoutINS4_7SwizzleILi3ELi4ELi3EEENS4_18smem_ptr_flag_bitsILi32EEENST_INS5_IJNSA_ILi8EEESH_EEENS5_IJSH_SC_EEEEEEEvNS4_8identityENS4_18SM100_TMA_2SM_LOADES1B_vS1C_EENS_8epilogue10collective18CollectiveEpilogueINS1F_23Sm100TmaWarpSpecializedILi4ELi2ELi16ELb1ELb0EEEJNS5_IJNSA_ILi128EEESG_SH_EEENS5_IJNST_IS1K_SC_EENST_INSA_ILi16EEESC_EEEEESJ_SK_SJ_SK_NS1F_6fusion15FusionCallbacksIS1J_NS1Q_17LinearCombinationISJ_fSJ_fLNS_15FloatRoundStyleE2EEES1L_S1P_JEEENS4_5SM1004TMEM4LOAD26SM100_TMEM_LOAD_32dp32b16xENS4_13SM90_TMA_LOADENS12_INS13_ILi2ELi4ELi3EEES16_NST_INS5_IJS17_S1N_EEENS5_IJS1N_SC_EEEEEEENS4_39AutoVectorizingCopyWithAssumedAlignmentILi128EEENS4_14SM90_TMA_STOREES25_S27_S27_EEEvvEEEEvNT_6ParamsE)
        /*0038*/ 	.word	0x00000000


	//----- nvinfo : EIATTR_MIN_STACK_SIZE
	.align		4
.L_27:
        /*003c*/ 	.byte	0x04, 0x12
        /*003e*/ 	.short	(.L_29 - .L_28)
	.align		4
.L_28:
        /*0040*/ 	.word	index@(_ZN7cutlass13device_kernelINS_4gemm6kernel13GemmUniversalIN4cute5tupleIJiiiiEEENS1_10collective13CollectiveMmaINS1_35MainloopSm100TmaUmmaWarpSpecializedILi3ELi2ELi4ENS5_IJNS4_1CILi2EEESB_NSA_ILi1EEEEEEEENS5_IJNSA_ILi256EEENSA_ILi64EEENSA_ILi32EEEEEENS_10tfloat32_tENS5_IJlSC_lEEESJ_SK_NS4_8TiledMMAINS4_8MMA_AtomIJNS4_23SM100_MMA_TF32_2x1SM_SSISJ_SJ_fLi256ELi64ELNS4_4UMMA5MajorE0ELSP_0ELNSO_7ScaleInE0ELSQ_0EEEEEENS4_6LayoutINS5_IJSC_SC_SC_EEENS5_IJNSA_ILi0EEESV_SV_EEEEENS5_IJNS4_10UnderscoreESY_SY_EEEEENS4_28SM100_TMA_2SM_LOAD_MULTICASTENS4_14ComposedLayoutINS4_7SwizzleILi3ELi4ELi3EEENS4_18smem_ptr_flag_bitsILi32EEENST_INS5_IJNSA_ILi8EEESH_EEENS5_IJSH_SC_EEEEEEEvNS4_8identityENS4_18SM100_TMA_2SM_LOADES1B_vS1C_EENS_8epilogue10collective18CollectiveEpilogueINS1F_23Sm100TmaWarpSpecializedILi4ELi2ELi16ELb1ELb0EEEJNS5_IJNSA_ILi128EEESG_SH_EEENS5_IJNST_IS1K_SC_EENST_INSA_ILi16EEESC_EEEEESJ_SK_SJ_SK_NS1F_6fusion15FusionCallbacksIS1J_NS1Q_17LinearCombinationISJ_fSJ_fLNS_15FloatRoundStyleE2EEES1L_S1P_JEEENS4_5SM1004TMEM4LOAD26SM100_TMEM_LOAD_32dp32b16xENS4_13SM90_TMA_LOADENS12_INS13_ILi2ELi4ELi3EEES16_NST_INS5_IJS17_S1N_EEENS5_IJS1N_SC_EEEEEEENS4_39AutoVectorizingCopyWithAssumedAlignmentILi128EEENS4_14SM90_TMA_STOREES25_S27_S27_EEEvvEEEEvNT_6ParamsE)
        /*0044*/ 	.word	0x00000000
.L_29:


//--------------------- .nv.compat                --------------------------
	.section	.nv.compat,"",@"SHT_CUDA_COMPAT_INFO"
	.align	4
        /*0000*/ 	.byte	0x02, 0x09, 0x01, 0x00, 0x02, 0x02, 0x02, 0x00, 0x02, 0x05, 0x05, 0x00, 0x03, 0x07, 0x01, 0x01
        /*0010*/ 	.byte	0x02, 0x03, 0x01, 0x00, 0x02, 0x06, 0x01, 0x00, 0x04, 0x0b, 0x08, 0x00, 0x09, 0x00, 0x00, 0x00
        /*0020*/ 	.byte	0x00, 0x00, 0x00, 0x00


//--------------------- .nv.info._ZN7cutlass13device_kernelINS_4gemm6kernel13GemmUniversalIN4cute5tupleIJiiiiEEENS1_10collective13CollectiveMmaINS1_35MainloopSm100TmaUmmaWarpSpecializedILi3ELi2ELi4ENS5_IJNS4_1CILi2EEESB_NSA_ILi1EEEEEEEENS5_IJNSA_ILi256EEENSA_ILi64EEENSA_ILi32EEEEEENS_10tfloat32_tENS5_IJlSC_lEEESJ_SK_NS4_8TiledMMAINS4_8MMA_AtomIJNS4_23SM100_MMA_TF32_2x1SM_SSISJ_SJ_fLi256ELi64ELNS4_4UMMA5MajorE0ELSP_0ELNSO_7ScaleInE0ELSQ_0EEEEEENS4_6LayoutINS5_IJSC_SC_SC_EEENS5_IJNSA_ILi0EEESV_SV_EEEEENS5_IJNS4_10UnderscoreESY_SY_EEEEENS4_28SM100_TMA_2SM_LOAD_MULTICASTENS4_14ComposedLayoutINS4_7SwizzleILi3ELi4ELi3EEENS4_18smem_ptr_flag_bitsILi32EEENST_INS5_IJNSA_ILi8EEESH_EEENS5_IJSH_SC_EEEEEEEvNS4_8identityENS4_18SM100_TMA_2SM_LOADES1B_vS1C_EENS_8epilogue10collective18CollectiveEpilogueINS1F_23Sm100TmaWarpSpecializedILi4ELi2ELi16ELb1ELb0EEEJNS5_IJNSA_ILi128EEESG_SH_EEENS5_IJNST_IS1K_SC_EENST_INSA_ILi16EEESC_EEEEESJ_SK_SJ_SK_NS1F_6fusion15FusionCallbacksIS1J_NS1Q_17LinearCombinationISJ_fSJ_fLNS_15FloatRoundStyleE2EEES1L_S1P_JEEENS4_5SM1004TMEM4LOAD26SM100_TMEM_LOAD_32dp32b16xENS4_13SM90_TMA_LOADENS12_INS13_ILi2ELi4ELi3EEES16_NST_INS5_IJS17_S1N_EEENS5_IJS1N_SC_EEEEEEENS4_39AutoVectorizingCopyWithAssumedAlignmentILi128EEENS4_14SM90_TMA_STOREES25_S27_S27_EEEvvEEEEvNT_6ParamsE --------------------------
	.section	.nv.info._ZN7cutlass13device_kernelINS_4gemm6kernel13GemmUniversalIN4cute5tupleIJiiiiEEENS1_10collective13CollectiveMmaINS1_35MainloopSm100TmaUmmaWarpSpecializedILi3ELi2ELi4ENS5_IJNS4_1CILi2EEESB_NSA_ILi1EEEEEEEENS5_IJNSA_ILi256EEENSA_ILi64EEENSA_ILi32EEEEEENS_10tfloat32_tENS5_IJlSC_lEEESJ_SK_NS4_8TiledMMAINS4_8MMA_AtomIJNS4_23SM100_MMA_TF32_2x1SM_SSISJ_SJ_fLi256ELi64ELNS4_4UMMA5MajorE0ELSP_0ELNSO_7ScaleInE0ELSQ_0EEEEEENS4_6LayoutINS5_IJSC_SC_SC_EEENS5_IJNSA_ILi0EEESV_SV_EEEEENS5_IJNS4_10UnderscoreESY_SY_EEEEENS4_28SM100_TMA_2SM_LOAD_MULTICASTENS4_14ComposedLayoutINS4_7SwizzleILi3ELi4ELi3EEENS4_18smem_ptr_flag_bitsILi32EEENST_INS5_IJNSA_ILi8EEESH_EEENS5_IJSH_SC_EEEEEEEvNS4_8identityENS4_18SM100_TMA_2SM_LOADES1B_vS1C_EENS_8epilogue10collective18CollectiveEpilogueINS1F_23Sm100TmaWarpSpecializedILi4ELi2ELi16ELb1ELb0EEEJNS5_IJNSA_ILi128EEESG_SH_EEENS5_IJNST_IS1K_SC_EENST_INSA_ILi16EEESC_EEEEESJ_SK_SJ_SK_NS1F_6fusion15FusionCallbacksIS1J_NS1Q_17LinearCombinationISJ_fSJ_fLNS_15FloatRoundStyleE2EEES1L_S1P_JEEENS4_5SM1004TMEM4LOAD26SM100_TMEM_LOAD_32dp32b16xENS4_13SM90_TMA_LOADENS12_INS13_ILi2ELi4ELi3EEES16_NST_INS5_IJS17_S1N_EEENS5_IJS1N_SC_EEEEEEENS4_39AutoVectorizingCopyWithAssumedAlignmentILi128EEENS4_14SM90_TMA_STOREES25_S27_S27_EEEvvEEEEvNT_6ParamsE,"",@"SHT_CUDA_INFO"
	.sectionflags	@""
	.align	4


	//----- nvinfo : EIATTR_CUDA_API_VERSION
	.align		4
        /*0000*/ 	.byte	0x04, 0x37
        /*0002*/ 	.short	(.L_31 - .L_30)
.L_30:
        /*0004*/ 	.word	0x00000082


	//----- nvinfo : EIATTR_KPARAM_INFO
	.align		4
.L_31:
        /*0008*/ 	.byte	0x04, 0x17
        /*000a*/ 	.short	(.L_33 - .L_32)
.L_32:
        /*000c*/ 	.word	0x00000000
        /*0010*/ 	.short	0x0000
        /*0012*/ 	.short	0x0000
        /*0014*/ 	.byte	0x00, 0xf0, 0x01, 0x20


	//----- nvinfo : EIATTR_AT_ENTRY_FRAGMENTS
	.align		4
.L_33:
        /*0018*/ 	.byte	0x04, 0x4f
        /*001a*/ 	.short	(.L_35 - .L_34)


	//   ....[0]....
.L_34:
        /*001c*/ 	.word	0x00000007


	//----- nvinfo : EIATTR_RESERVED_SMEM_USED
	.align		4
.L_35:
        /*0020*/ 	.byte	0x01, 0x41
	.zero		2


	//----- nvinfo : EIATTR_SPARSE_MMA_MASK
	.align		4
        /*0024*/ 	.byte	0x03, 0x50
        /*0026*/ 	.short	0x0000


	//----- nvinfo : EIATTR_TCGEN05_2CTA_USED
	.align		4
        /*0028*/ 	.byte	0x01, 0x52
	.zero		2


	//----- nvinfo : EIATTR_MAXREG_COUNT
	.align		4
        /*002c*/ 	.byte	0x03, 0x1b
        /*002e*/ 	.short	0x00ff


	//----- nvinfo : EIATTR_NUM_BARRIERS
	.align		4
        /*0030*/ 	.byte	0x02, 0x4c
        /*0032*/ 	.byte	0x07
	.zero		1


	//----- nvinfo : EIATTR_EXTERNS
	.align		4
        /*0034*/ 	.byte	0x04, 0x0f
        /*0036*/ 	.short	(.L_37 - .L_36)


	//   ....[0]....
	.align		4
.L_36:
        /*0038*/ 	.word	index@(__assertfail)


	//----- nvinfo : EIATTR_MERCURY_ISA_VERSION
	.align		4
.L_37:
        /*003c*/ 	.byte	0x03, 0x5f
        /*003e*/ 	.short	0x0101


	//----- nvinfo : EIATTR_INT_WARP_WIDE_INSTR_OFFSETS
	.align		4
        /*0040*/ 	.byte	0x04, 0x31
        /*0042*/ 	.short	(.L_39 - .L_38)


	//   ....[0]....
.L_38:
        /*0044*/ 	.word	0x00000dc0


	//   ....[1]....
        /*0048*/ 	.word	0x00000e70


	//   ....[2]....
        /*004c*/ 	.word	0x00004300


	//   ....[3]....
        /*0050*/ 	.word	0x00004330


	//   ....[4]....
        /*0054*/ 	.word	0x00004350


	//   ....[5]....
        /*0058*/ 	.word	0x00004ed0


	//   ....[6]....
        /*005c*/ 	.word	0x00004f40


	//   ....[7]....
        /*0060*/ 	.word	0x00005010


	//   ....[8]....
        /*0064*/ 	.word	0x00005090


	//   ....[9]....
        /*0068*/ 	.word	0x00005180


	//   ....[10]....
        /*006c*/ 	.word	0x00005200


	//   ....[11]....
        /*0070*/ 	.word	0x000052e0


	//   ....[12]....
        /*0074*/ 	.word	0x00005390


	//----- nvinfo : EIATTR_COOP_GROUP_MASK_REGIDS
	.align		4
.L_39:
        /*0078*/ 	.byte	0x04, 0x29
        /*007a*/ 	.short	(.L_41 - .L_40)


	//   ....[0]....
.L_40:
        /*007c*/ 	.word	0xffffffff


	//   ....[1]....
        /*0080*/ 	.word	0xffffffff


	//   ....[2]....
        /*0084*/ 	.word	0xffffffff


	//   ....[3]....
        /*0088*/ 	.word	0xffffffff


	//   ....[4]....
        /*008c*/ 	.word	0xffffffff


	//   ....[5]....
        /*0090*/ 	.word	0xffffffff


	//   ....[6]....
        /*0094*/ 	.word	0xffffffff


	//   ....[7]....
        /*0098*/ 	.word	0xffffffff


	//   ....[8]....
        /*009c*/ 	.word	0xffffffff


	//   ....[9]....
        /*00a0*/ 	.word	0xffffffff


	//   ....[10]....
        /*00a4*/ 	.word	0xffffffff


	//   ....[11]....
        /*00a8*/ 	.word	0xffffffff


	//   ....[12]....
        /*00ac*/ 	.word	0xffffffff


	//   ....[13]....
        /*00b0*/ 	.word	0xffffffff


	//----- nvinfo : EIATTR_COOP_GROUP_INSTR_OFFSETS
	.align		4
.L_41:
        /*00b4*/ 	.byte	0x04, 0x28
        /*00b6*/ 	.short	(.L_43 - .L_42)


	//   ....[0]....
.L_42:
        /*00b8*/ 	.word	0x000000b0


	//   ....[1]....
        /*00bc*/ 	.word	0x00000520


	//   ....[2]....
        /*00c0*/ 	.word	0x000006d0


	//   ....[3]....
        /*00c4*/ 	.word	0x00000870


	//   ....[4]....
        /*00c8*/ 	.word	0x00000970


	//   ....[5]....
        /*00cc*/ 	.word	0x00000ae0


	//   ....[6]....
        /*00d0*/ 	.word	0x00000c80


	//   ....[7]....
        /*00d4*/ 	.word	0x00000ee0


	//   ....[8]....
        /*00d8*/ 	.word	0x00002280


	//   ....[9]....
        /*00dc*/ 	.word	0x000030e0


	//   ....[10]....
        /*00e0*/ 	.word	0x000035b0


	//   ....[11]....
        /*00e4*/ 	.word	0x000035e0


	//   ....[12]....
        /*00e8*/ 	.word	0x00004200


	//   ....[13]....
        /*00ec*/ 	.word	0x00004410


	//----- nvinfo : EIATTR_VRC_CTA_INIT_COUNT
	.align		4
.L_43:
        /*00f0*/ 	.byte	0x02, 0x4a
        /*00f2*/ 	.byte	0x80
	.zero		1


	//----- nvinfo : EIATTR_SYSCALL_OFFSETS
	.align		4
        /*00f4*/ 	.byte	0x04, 0x46
        /*00f6*/ 	.short	(.L_45 - .L_44)


	//   ....[0]....
.L_44:
        /*00f8*/ 	.word	0x00005ff0


	//   ....[1]....
        /*00fc*/ 	.word	0x000060e0


	//   ....[2]....
        /*0100*/ 	.word	0x00006880


	//   ....[3]....
        /*0104*/ 	.word	0x00007200


	//   ....[4]....
        /*0108*/ 	.word	0x00007b60


	//   ....[5]....
        /*010c*/ 	.word	0x000084b0


	//----- nvinfo : EIATTR_MBARRIER_INSTR_OFFSETS
	.align		4
.L_45:
        /*0110*/ 	.byte	0x04, 0x39
        /*0112*/ 	.short	(.L_47 - .L_46)


	//   ....[0]....
.L_46:
        /*0114*/ 	.word	0x00000660
        /*0118*/ 	.word	0x000000ff
        /*011c*/ 	.word	0x00000000
        /*0120*/ 	.short	0x0100
        /*0122*/ 	.byte	0x04
	.zero		1


	//   ....[1]....
        /*0124*/ 	.word	0x00000670
        /*0128*/ 	.word	0x000000ff
        /*012c*/ 	.word	0x00000018
        /*0130*/ 	.short	0x0100
        /*0132*/ 	.byte	0x04
	.zero		1


	//   ....[2]....
        /*0134*/ 	.word	0x00000680
        /*0138*/ 	.word	0x000000ff
        /*013c*/ 	.word	0x00000008
        /*0140*/ 	.short	0x0100
        /*0142*/ 	.byte	0x04
	.zero		1


	//   ....[3]....
        /*0144*/ 	.word	0x00000690
        /*0148*/ 	.word	0x000000ff
        /*014c*/ 	.word	0x00000020
        /*0150*/ 	.short	0x0100
        /*0152*/ 	.byte	0x04
	.zero		1


	//   ....[4]....
        /*0154*/ 	.word	0x000006a0
        /*0158*/ 	.word	0x000000ff
        /*015c*/ 	.word	0x00000010
        /*0160*/ 	.short	0x0100
        /*0162*/ 	.byte	0x04
	.zero		1


	//   ....[5]....
        /*0164*/ 	.word	0x000006b0
        /*0168*/ 	.word	0x000000ff
        /*016c*/ 	.word	0x00000028
        /*0170*/ 	.short	0x0100
        /*0172*/ 	.byte	0x04
	.zero		1


	//   ....[6]....
        /*0174*/ 	.word	0x000007e0
        /*0178*/ 	.word	0x000000ff
        /*017c*/ 	.word	0x00000030
        /*0180*/ 	.short	0x0100
        /*0182*/ 	.byte	0x04
	.zero		1


	//   ....[7]....
        /*0184*/ 	.word	0x000007f0
        /*0188*/ 	.word	0x000000ff
        /*018c*/ 	.word	0x00000050
        /*0190*/ 	.short	0x0100
        /*0192*/ 	.byte	0x04
	.zero		1


	//   ....[8]....
        /*0194*/ 	.word	0x00000800
        /*0198*/ 	.word	0x000000ff
        /*019c*/ 	.word	0x00000038
        /*01a0*/ 	.short	0x0100
        /*01a2*/ 	.byte	0x04
	.zero		1


	//   ....[9]....
        /*01a4*/ 	.word	0x00000810
        /*01a8*/ 	.word	0x000000ff
        /*01ac*/ 	.word	0x00000058
        /*01b0*/ 	.short	0x0100
        /*01b2*/ 	.byte	0x04
	.zero		1


	//   ....[10]....
        /*01b4*/ 	.word	0x00000820
        /*01b8*/ 	.word	0x000000ff
        /*01bc*/ 	.word	0x00000040
        /*01c0*/ 	.short	0x0100
        /*01c2*/ 	.byte	0x04
	.zero		1


	//   ....[11]....
        /*01c4*/ 	.word	0x00000830
        /*01c8*/ 	.word	0x000000ff
        /*01cc*/ 	.word	0x00000060
        /*01d0*/ 	.short	0x0100
        /*01d2*/ 	.byte	0x04
	.zero		1


	//   ....[12]....
        /*01d4*/ 	.word	0x00000840
        /*01d8*/ 	.word	0x000000ff
        /*01dc*/ 	.word	0x00000048
        /*01e0*/ 	.short	0x0100
        /*01e2*/ 	.byte	0x04
	.zero		1


	//   ....[13]....
        /*01e4*/ 	.word	0x00000850
        /*01e8*/ 	.word	0x000000ff
        /*01ec*/ 	.word	0x00000068
        /*01f0*/ 	.short	0x0100
        /*01f2*/ 	.byte	0x04
	.zero		1


	//   ....[14]....
        /*01f4*/ 	.word	0x00000940
        /*01f8*/ 	.word	0x000000ff
        /*01fc*/ 	.word	0x00000070
        /*0200*/ 	.short	0x0100
        /*0202*/ 	.byte	0x06
	.zero		1


	//   ....[15]....
        /*0204*/ 	.word	0x00000950
        /*0208*/ 	.word	0x000000ff
        /*020c*/ 	.word	0x00000078
        /*0210*/ 	.short	0x0100
        /*0212*/ 	.byte	0x06
	.zero		1


	//   ....[16]....
        /*0214*/ 	.word	0x00000a90
        /*0218*/ 	.word	0x000000ff
        /*021c*/ 	.word	0x00000080
        /*0220*/ 	.short	0x0100
        /*0222*/ 	.byte	0x06
	.zero		1


	//   ....[17]....
        /*0224*/ 	.word	0x00000aa0
        /*0228*/ 	.word	0x000000ff
        /*022c*/ 	.word	0x00000090
        /*0230*/ 	.short	0x0100
        /*0232*/ 	.byte	0x06
	.zero		1


	//   ....[18]....
        /*0234*/ 	.word	0x00000ab0
        /*0238*/ 	.word	0x000000ff
        /*023c*/ 	.word	0x00000088
        /*0240*/ 	.short	0x0100
        /*0242*/ 	.byte	0x06
	.zero		1


	//   ....[19]....
        /*0244*/ 	.word	0x00000ac0
        /*0248*/ 	.word	0x000000ff
        /*024c*/ 	.word	0x00000098
        /*0250*/ 	.short	0x0100
        /*0252*/ 	.byte	0x06
	.zero		1


	//   ....[20]....
        /*0254*/ 	.word	0x00000bf0
        /*0258*/ 	.word	0x000000ff
        /*025c*/ 	.word	0x000000a0
        /*0260*/ 	.short	0x0100
        /*0262*/ 	.byte	0x04
	.zero		1


	//   ....[21]....
        /*0264*/ 	.word	0x00000c00
        /*0268*/ 	.word	0x000000ff
        /*026c*/ 	.word	0x000000c0
        /*0270*/ 	.short	0x0100
        /*0272*/ 	.byte	0x04
	.zero		1


	//   ....[22]....
        /*0274*/ 	.word	0x00000c10
        /*0278*/ 	.word	0x000000ff
        /*027c*/ 	.word	0x000000a8
        /*0280*/ 	.short	0x0100
        /*0282*/ 	.byte	0x04
	.zero		1


	//   ....[23]....
        /*0284*/ 	.word	0x00000c20
        /*0288*/ 	.word	0x000000ff
        /*028c*/ 	.word	0x000000c8
        /*0290*/ 	.short	0x0100
        /*0292*/ 	.byte	0x04
	.zero		1


	//   ....[24]....
        /*0294*/ 	.word	0x00000c30
        /*0298*/ 	.word	0x000000ff
        /*029c*/ 	.word	0x000000b0
        /*02a0*/ 	.short	0x0100
        /*02a2*/ 	.byte	0x04
	.zero		1


	//   ....[25]....
        /*02a4*/ 	.word	0x00000c40
        /*02a8*/ 	.word	0x000000ff
        /*02ac*/ 	.word	0x000000d0
        /*02b0*/ 	.short	0x0100
        /*02b2*/ 	.byte	0x04
	.zero		1


	//   ....[26]....
        /*02b4*/ 	.word	0x00000c50
        /*02b8*/ 	.word	0x000000ff
        /*02bc*/ 	.word	0x000000b8
        /*02c0*/ 	.short	0x0100
        /*02c2*/ 	.byte	0x04
	.zero		1


	//   ....[27]....
        /*02c4*/ 	.word	0x00000c60
        /*02c8*/ 	.word	0x000000ff
        /*02cc*/ 	.word	0x000000d8
        /*02d0*/ 	.short	0x0100
        /*02d2*/ 	.byte	0x04
	.zero		1


	//   ....[28]....
        /*02d4*/ 	.word	0x00000d60
        /*02d8*/ 	.word	0x000000ff
        /*02dc*/ 	.word	0x000000e0
        /*02e0*/ 	.short	0x0100
        /*02e2*/ 	.byte	0x04
	.zero		1


	//   ....[29]....
        /*02e4*/ 	.word	0x00000d70
        /*02e8*/ 	.word	0x000000ff
        /*02ec*/ 	.word	0x000000f0
        /*02f0*/ 	.short	0x0100
        /*02f2*/ 	.byte	0x04
	.zero		1


	//   ....[30]....
        /*02f4*/ 	.word	0x00000d80
        /*02f8*/ 	.word	0x000000ff
        /*02fc*/ 	.word	0x000000e8
        /*0300*/ 	.short	0x0100
        /*0302*/ 	.byte	0x04
	.zero		1


	//   ....[31]....
        /*0304*/ 	.word	0x00000d90
        /*0308*/ 	.word	0x000000ff
        /*030c*/ 	.word	0x000000f8
        /*0310*/ 	.short	0x0100
        /*0312*/ 	.byte	0x04
	.zero		1


	//   ....[32]....
        /*0314*/ 	.word	0x00000e90
        /*0318*/ 	.word	0x000000ff
        /*031c*/ 	.word	0x00000100
        /*0320*/ 	.short	0x0100
        /*0322*/ 	.byte	0x06
	.zero		1


	//   ....[33]....
        /*0324*/ 	.word	0x00001ac0
        /*0328*/ 	.word	0x00000000
        /*032c*/ 	.word	0x000000f0
        /*0330*/ 	.short	0x010a
        /*0332*/ 	.byte	0xff
	.zero		1


	//   ....[34]....
        /*0334*/ 	.word	0x00001af0
        /*0338*/ 	.word	0x00000000
        /*033c*/ 	.word	0x000000e0
        /*0340*/ 	.short	0x0101
        /*0342*/ 	.byte	0xff
	.zero		1


	//   ....[35]....
        /*0344*/ 	.word	0x00001b90
        /*0348*/ 	.word	0x000000ff
        /*034c*/ 	.word	0x00000018
        /*0350*/ 	.short	0x010a
        /*0352*/ 	.byte	0x04
	.zero		1


	//   ....[36]....
        /*0354*/ 	.word	0x00001c60
        /*0358*/ 	.word	0x000000ff
        /*035c*/ 	.word	0x00000018
        /*0360*/ 	.short	0x010a
        /*0362*/ 	.byte	0x21
	.zero		1


	//   ....[37]....
        /*0364*/ 	.word	0x00001e10
        /*0368*/ 	.word	0x000000ff
        /*036c*/ 	.word	0x00000018
        /*0370*/ 	.short	0x010a
        /*0372*/ 	.byte	0x05
	.zero		1


	//   ....[38]....
        /*0374*/ 	.word	0x00001f30
        /*0378*/ 	.word	0x000000ff
        /*037c*/ 	.word	0x00000078
        /*0380*/ 	.short	0x0101
        /*0382*/ 	.byte	0x0d
	.zero		1


	//   ....[39]....
        /*0384*/ 	.word	0x00001f50
        /*0388*/ 	.word	0x000000ff
        /*038c*/ 	.word	0x00000018
        /*0390*/ 	.short	0x010a
        /*0392*/ 	.byte	0x04
	.zero		1


	//   ....[40]....
        /*0394*/ 	.word	0x00001fd0
        /*0398*/ 	.word	0x000000ff
        /*039c*/ 	.word	0x00000018
        /*03a0*/ 	.short	0x010a
        /*03a2*/ 	.byte	0x11
	.zero		1


	//   ....[41]....
        /*03a4*/ 	.word	0x00002170
        /*03a8*/ 	.word	0x000000ff
        /*03ac*/ 	.word	0x00000018
        /*03b0*/ 	.short	0x010a
        /*03b2*/ 	.byte	0x05
	.zero		1


	//   ....[42]....
        /*03b4*/ 	.word	0x000022b0
        /*03b8*/ 	.word	0x00000003
        /*03bc*/ 	.word	0x00000080
        /*03c0*/ 	.short	0x010a
        /*03c2*/ 	.byte	0xff
	.zero		1


	//   ....[43]....
        /*03c4*/ 	.word	0x00002400
        /*03c8*/ 	.word	0x00000000
        /*03cc*/ 	.word	0x00000000
        /*03d0*/ 	.short	0x0101
        /*03d2*/ 	.byte	0xff
	.zero		1


	//   ....[44]....
        /*03d4*/ 	.word	0x000029c0
        /*03d8*/ 	.word	0x000000ff
        /*03dc*/ 	.word	0x00000000
        /*03e0*/ 	.short	0x010a
        /*03e2*/ 	.byte	0x04
	.zero		1


	//   ....[45]....
        /*03e4*/ 	.word	0x00002a50
        /*03e8*/ 	.word	0x000000ff
        /*03ec*/ 	.word	0x00000000
        /*03f0*/ 	.short	0x010a
        /*03f2*/ 	.byte	0x05
	.zero		1


	//   ....[46]....
        /*03f4*/ 	.word	0x00002af0
        /*03f8*/ 	.word	0x00000000
        /*03fc*/ 	.word	0x00000000
        /*0400*/ 	.short	0x010a
        /*0402*/ 	.byte	0xff
	.zero		1


	//   ....[47]....
        /*0404*/ 	.word	0x00002c30
        /*0408*/ 	.word	0x00000000
        /*040c*/ 	.word	0x000000e0
        /*0410*/ 	.short	0x010a
        /*0412*/ 	.byte	0xff
	.zero		1


	//   ....[48]....
        /*0414*/ 	.word	0x00002ca0
        /*0418*/ 	.word	0x00000000
        /*041c*/ 	.word	0x00000000
        /*0420*/ 	.short	0x0101
        /*0422*/ 	.byte	0xff
	.zero		1


	//   ....[49]....
        /*0424*/ 	.word	0x00002cc0
        /*0428*/ 	.word	0x000000ff
        /*042c*/ 	.word	0x00000090
        /*0430*/ 	.short	0x010a
        /*0432*/ 	.byte	0x04
	.zero		1


	//   ....[50]....
        /*0434*/ 	.word	0x00002de0
        /*0438*/ 	.word	0x00000000
        /*043c*/ 	.word	0x00000080
        /*0440*/ 	.short	0x010a
        /*0442*/ 	.byte	0xff
	.zero		1


	//   ....[51]....
        /*0444*/ 	.word	0x00002ee0
        /*0448*/ 	.word	0x00000000
        /*044c*/ 	.word	0x00000000
        /*0450*/ 	.short	0x0101
        /*0452*/ 	.byte	0xff
	.zero		1


	//   ....[52]....
        /*0454*/ 	.word	0x00002f70
        /*0458*/ 	.word	0x000000ff
        /*045c*/ 	.word	0x00000090
        /*0460*/ 	.short	0x0106
        /*0462*/ 	.byte	0x04
	.zero		1


	//   ....[53]....
        /*0464*/ 	.word	0x00002f90
        /*0468*/ 	.word	0x000000ff
        /*046c*/ 	.word	0x00000090
        /*0470*/ 	.short	0x010a
        /*0472*/ 	.byte	0x04
	.zero		1


	//   ....[54]....
        /*0474*/ 	.word	0x00003020
        /*0478*/ 	.word	0x000000ff
        /*047c*/ 	.word	0x00000090
        /*0480*/ 	.short	0x0106
        /*0482*/ 	.byte	0x07
	.zero		1


	//   ....[55]....
        /*0484*/ 	.word	0x00003060
        /*0488*/ 	.word	0x00000000
        /*048c*/ 	.word	0x00000090
        /*0490*/ 	.short	0x010a
        /*0492*/ 	.byte	0xff
	.zero		1


	//   ....[56]....
        /*0494*/ 	.word	0x000032b0
        /*0498*/ 	.word	0x000000ff
        /*049c*/ 	.word	0x00000008
        /*04a0*/ 	.short	0x010a
        /*04a2*/ 	.byte	0x05
	.zero		1


	//   ....[57]....
        /*04a4*/ 	.word	0x000032d0
        /*04a8*/ 	.word	0x000000ff
        /*04ac*/ 	.word	0x00000008
        /*04b0*/ 	.short	0x010a
        /*04b2*/ 	.byte	0x05
	.zero		1


	//   ....[58]....
        /*04b4*/ 	.word	0x00003460
        /*04b8*/ 	.word	0x000000ff
        /*04bc*/ 	.word	0x00000008
        /*04c0*/ 	.short	0x010a
        /*04c2*/ 	.byte	0x05
	.zero		1


	//   ....[59]....
        /*04c4*/ 	.word	0x00003480
        /*04c8*/ 	.word	0x000000ff
        /*04cc*/ 	.word	0x00000008
        /*04d0*/ 	.short	0x010a
        /*04d2*/ 	.byte	0x05
	.zero		1


	//   ....[60]....
        /*04d4*/ 	.word	0x00003540
        /*04d8*/ 	.word	0x000000ff
        /*04dc*/ 	.word	0x00000000
        /*04e0*/ 	.short	0x0101
        /*04e2*/ 	.byte	0x04
	.zero		1


	//   ....[61]....
        /*04e4*/ 	.word	0x00003880
        /*04e8*/ 	.word	0x00000000
        /*04ec*/ 	.word	0x00000080
        /*04f0*/ 	.short	0x010a
        /*04f2*/ 	.byte	0xff
	.zero		1


	//   ....[62]....
        /*04f4*/ 	.word	0x00003940
        /*04f8*/ 	.word	0x00000000
        /*04fc*/ 	.word	0x00000000
        /*0500*/ 	.short	0x0101
        /*0502*/ 	.byte	0xff
	.zero		1


	//   ....[63]....
        /*0504*/ 	.word	0x00003a00
        /*0508*/ 	.word	0x000000ff
        /*050c*/ 	.word	0x00000000
        /*0510*/ 	.short	0x010a
        /*0512*/ 	.byte	0x04
	.zero		1


	//   ....[64]....
        /*0514*/ 	.word	0x00003a10
        /*0518*/ 	.word	0x000000ff
        /*051c*/ 	.word	0x000000c0
        /*0520*/ 	.short	0x010a
        /*0522*/ 	.byte	0x1f
	.zero		1


	//   ....[65]....
        /*0524*/ 	.word	0x00003ac0
        /*0528*/ 	.word	0x000000ff
        /*052c*/ 	.word	0x00000000
        /*0530*/ 	.short	0x010a
        /*0532*/ 	.byte	0x05
	.zero		1


	//   ....[66]....
        /*0534*/ 	.word	0x00003bf0
        /*0538*/ 	.word	0x000000ff
        /*053c*/ 	.word	0x00000000
        /*0540*/ 	.short	0x010a
        /*0542*/ 	.byte	0x04
	.zero		1


	//   ....[67]....
        /*0544*/ 	.word	0x00003ef0
        /*0548*/ 	.word	0x000000ff
        /*054c*/ 	.word	0x00000000
        /*0550*/ 	.short	0x010a
        /*0552*/ 	.byte	0x04
	.zero		1


	//   ....[68]....
        /*0554*/ 	.word	0x00003f80
        /*0558*/ 	.word	0x000000ff
        /*055c*/ 	.word	0x00000000
        /*0560*/ 	.short	0x010a
        /*0562*/ 	.byte	0x05
	.zero		1


	//   ....[69]....
        /*0564*/ 	.word	0x00004010
        /*0568*/ 	.word	0x000000ff
        /*056c*/ 	.word	0x00000000
        /*0570*/ 	.short	0x010a
        /*0572*/ 	.byte	0x05
	.zero		1


	//   ....[70]....
        /*0574*/ 	.word	0x000040b0
        /*0578*/ 	.word	0x00000000
        /*057c*/ 	.word	0x00000000
        /*0580*/ 	.short	0x010a
        /*0582*/ 	.byte	0xff
	.zero		1


	//   ....[71]....
        /*0584*/ 	.word	0x000040f0
        /*0588*/ 	.word	0x00000000
        /*058c*/ 	.word	0x00000000
        /*0590*/ 	.short	0x010a
        /*0592*/ 	.byte	0xff
	.zero		1


	//   ....[72]....
        /*0594*/ 	.word	0x00004160
        /*0598*/ 	.word	0x000000ff
        /*059c*/ 	.word	0x00000000
        /*05a0*/ 	.short	0x0101
        /*05a2*/ 	.byte	0x04
	.zero		1


	//   ....[73]....
        /*05a4*/ 	.word	0x000041a0
        /*05a8*/ 	.word	0x000000ff
        /*05ac*/ 	.word	0x00000100
        /*05b0*/ 	.short	0x010a
        /*05b2*/ 	.byte	0x1a
	.zero		1


	//   ....[74]....
        /*05b4*/ 	.word	0x000041f0
        /*05b8*/ 	.word	0x000000ff
        /*05bc*/ 	.word	0x00000000
        /*05c0*/ 	.short	0x0101
        /*05c2*/ 	.byte	0x04
	.zero		1


	//   ....[75]....
        /*05c4*/ 	.word	0x000046d0
        /*05c8*/ 	.word	0x0000000c
        /*05cc*/ 	.word	0x00000080
        /*05d0*/ 	.short	0x010a
        /*05d2*/ 	.byte	0xff
	.zero		1


	//   ....[76]....
        /*05d4*/ 	.word	0x00004840
        /*05d8*/ 	.word	0x00000000
        /*05dc*/ 	.word	0x00000000
        /*05e0*/ 	.short	0x0101
        /*05e2*/ 	.byte	0xff
	.zero		1


	//   ....[77]....
        /*05e4*/ 	.word	0x00004cd0
        /*05e8*/ 	.word	0x000000ff
        /*05ec*/ 	.word	0x00000078
        /*05f0*/ 	.short	0x010a
        /*05f2*/ 	.byte	0x15
	.zero		1


	//   ....[78]....
        /*05f4*/ 	.word	0x00004e50
        /*05f8*/ 	.word	0x000000ff
        /*05fc*/ 	.word	0x00000050
        /*0600*/ 	.short	0x010a
        /*0602*/ 	.byte	0x15
	.zero		1


	//   ....[79]....
        /*0604*/ 	.word	0x00004fc0
        /*0608*/ 	.word	0x000000ff
        /*060c*/ 	.word	0x00000030
        /*0610*/ 	.short	0x010b
        /*0612*/ 	.byte	0x15
	.zero		1


	//   ....[80]....
        /*0614*/ 	.word	0x00004fd0
        /*0618*/ 	.word	0x000000ff
        /*061c*/ 	.word	0x00000000
        /*0620*/ 	.short	0x0101
        /*0622*/ 	.byte	0x28
	.zero		1


	//   ....[81]....
        /*0624*/ 	.word	0x00004fe0
        /*0628*/ 	.word	0x000000ff
        /*062c*/ 	.word	0x00000058
        /*0630*/ 	.short	0x010a
        /*0632*/ 	.byte	0x15
	.zero		1


	//   ....[82]....
        /*0634*/ 	.word	0x00005130
        /*0638*/ 	.word	0x000000ff
        /*063c*/ 	.word	0x00000038
        /*0640*/ 	.short	0x010b
        /*0642*/ 	.byte	0x15
	.zero		1


	//   ....[83]....
        /*0644*/ 	.word	0x00005140
        /*0648*/ 	.word	0x000000ff
        /*064c*/ 	.word	0x00000000
        /*0650*/ 	.short	0x0101
        /*0652*/ 	.byte	0x27
	.zero		1


	//   ....[84]....
        /*0654*/ 	.word	0x00005150
        /*0658*/ 	.word	0x000000ff
        /*065c*/ 	.word	0x00000060
        /*0660*/ 	.short	0x010a
        /*0662*/ 	.byte	0x15
	.zero		1


	//   ....[85]....
        /*0664*/ 	.word	0x00005290
        /*0668*/ 	.word	0x000000ff
        /*066c*/ 	.word	0x00000040
        /*0670*/ 	.short	0x010b
        /*0672*/ 	.byte	0x15
	.zero		1


	//   ....[86]....
        /*0674*/ 	.word	0x000052a0
        /*0678*/ 	.word	0x000000ff
        /*067c*/ 	.word	0x00000000
        /*0680*/ 	.short	0x0101
        /*0682*/ 	.byte	0x26
	.zero		1


	//   ....[87]....
        /*0684*/ 	.word	0x000052b0
        /*0688*/ 	.word	0x000000ff
        /*068c*/ 	.word	0x00000068
        /*0690*/ 	.short	0x010a
        /*0692*/ 	.byte	0x15
	.zero		1


	//   ....[88]....
        /*0694*/ 	.word	0x000054b0
        /*0698*/ 	.word	0x000000ff
        /*069c*/ 	.word	0x00000048
        /*06a0*/ 	.short	0x010b
        /*06a2*/ 	.byte	0x15
	.zero		1


	//   ....[89]....
        /*06a4*/ 	.word	0x000054c0
        /*06a8*/ 	.word	0x000000ff
        /*06ac*/ 	.word	0x00000000
        /*06b0*/ 	.short	0x0101
        /*06b2*/ 	.byte	0x25
	.zero		1


	//   ....[90]....
        /*06b4*/ 	.word	0x000054f0
        /*06b8*/ 	.word	0x000000ff
        /*06bc*/ 	.word	0x00000050
        /*06c0*/ 	.short	0x010a
        /*06c2*/ 	.byte	0x15
	.zero		1


	//   ....[91]....
        /*06c4*/ 	.word	0x00005510
        /*06c8*/ 	.word	0x000000ff
        /*06cc*/ 	.word	0x00000058
        /*06d0*/ 	.short	0x010a
        /*06d2*/ 	.byte	0x15
	.zero		1


	//   ....[92]....
        /*06d4*/ 	.word	0x00005530
        /*06d8*/ 	.word	0x000000ff
        /*06dc*/ 	.word	0x00000060
        /*06e0*/ 	.short	0x010a
        /*06e2*/ 	.byte	0x15
	.zero		1


	//   ....[93]....
        /*06e4*/ 	.word	0x00005570
        /*06e8*/ 	.word	0x00000000
        /*06ec*/ 	.word	0x00000068
        /*06f0*/ 	.short	0x010a
        /*06f2*/ 	.byte	0xff
	.zero		1


	//   ....[94]....
        /*06f4*/ 	.word	0x00005880
        /*06f8*/ 	.word	0x00000003
        /*06fc*/ 	.word	0x00000080
        /*0700*/ 	.short	0x010a
        /*0702*/ 	.byte	0xff
	.zero		1


	//   ....[95]....
        /*0704*/ 	.word	0x00005a00
        /*0708*/ 	.word	0x00000000
        /*070c*/ 	.word	0x00000000
        /*0710*/ 	.short	0x0101
        /*0712*/ 	.byte	0xff
	.zero		1


	//   ....[96]....
        /*0714*/ 	.word	0x00006540
        /*0718*/ 	.word	0x000000ff
        /*071c*/ 	.word	0x00000030
        /*0720*/ 	.short	0x010a
        /*0722*/ 	.byte	0x2c
	.zero		1


	//   ....[97]....
        /*0724*/ 	.word	0x00006580
        /*0728*/ 	.word	0x00000046
        /*072c*/ 	.word	0x000000a0
        /*0730*/ 	.short	0x010a
        /*0732*/ 	.byte	0xff
	.zero		1


	//   ....[98]....
        /*0734*/ 	.word	0x00006670
        /*0738*/ 	.word	0x000000ff
        /*073c*/ 	.word	0x00000030
        /*0740*/ 	.short	0x010a
        /*0742*/ 	.byte	0x2c
	.zero		1


	//   ....[99]....
        /*0744*/ 	.word	0x00006760
        /*0748*/ 	.word	0x00000046
        /*074c*/ 	.word	0x000000a0
        /*0750*/ 	.short	0x010a
        /*0752*/ 	.byte	0xff
	.zero		1


	//   ....[100]....
        /*0754*/ 	.word	0x00006f30
        /*0758*/ 	.word	0x00000000
        /*075c*/ 	.word	0x00000000
        /*0760*/ 	.short	0x0101
        /*0762*/ 	.byte	0xff
	.zero		1


	//   ....[101]....
        /*0764*/ 	.word	0x00006f40
        /*0768*/ 	.word	0x00000002
        /*076c*/ 	.word	0x00000030
        /*0770*/ 	.short	0x010a
        /*0772*/ 	.byte	0xff
	.zero		1


	//   ....[102]....
        /*0774*/ 	.word	0x00007020
        /*0778*/ 	.word	0x00000002
        /*077c*/ 	.word	0x00000030
        /*0780*/ 	.short	0x010a
        /*0782*/ 	.byte	0xff
	.zero		1


	//   ....[103]....
        /*0784*/ 	.word	0x00007890
        /*0788*/ 	.word	0x00000000
        /*078c*/ 	.word	0x00000000
        /*0790*/ 	.short	0x0101
        /*0792*/ 	.byte	0xff
	.zero		1


	//   ....[104]....
        /*0794*/ 	.word	0x000078b0
        /*0798*/ 	.word	0x00000006
        /*079c*/ 	.word	0x00000030
        /*07a0*/ 	.short	0x010a
        /*07a2*/ 	.byte	0xff
	.zero		1


	//   ....[105]....
        /*07a4*/ 	.word	0x00007980
        /*07a8*/ 	.word	0x00000006
        /*07ac*/ 	.word	0x00000030
        /*07b0*/ 	.short	0x010a
        /*07b2*/ 	.byte	0xff
	.zero		1


	//   ....[106]....
        /*07b4*/ 	.word	0x000081e0
        /*07b8*/ 	.word	0x0000000e
        /*07bc*/ 	.word	0x00000000
        /*07c0*/ 	.short	0x0101
        /*07c2*/ 	.byte	0xff
	.zero		1


	//   ....[107]....
        /*07c4*/ 	.word	0x00008200
        /*07c8*/ 	.word	0x00000000
        /*07cc*/ 	.word	0x00000030
        /*07d0*/ 	.short	0x010a
        /*07d2*/ 	.byte	0xff
	.zero		1


	//   ....[108]....
        /*07d4*/ 	.word	0x000082d0
        /*07d8*/ 	.word	0x00000000
        /*07dc*/ 	.word	0x00000030
        /*07e0*/ 	.short	0x010a
        /*07e2*/ 	.byte	0xff
	.zero		1


	//   ....[109]....
        /*07e4*/ 	.word	0x000085e0
        /*07e8*/ 	.word	0x00000046
        /*07ec*/ 	.word	0x00000000
        /*07f0*/ 	.short	0x0101
        /*07f2*/ 	.byte	0xff
	.zero		1


	//   ....[110]....
        /*07f4*/ 	.word	0x00008b80
        /*07f8*/ 	.word	0x00000000
        /*07fc*/ 	.word	0x00000000
        /*0800*/ 	.short	0x0101
        /*0802*/ 	.byte	0xff
	.zero		1


	//   ....[111]....
        /*0804*/ 	.word	0x00008e30
        /*0808*/ 	.word	0x000000ff
        /*080c*/ 	.word	0x00000000
        /*0810*/ 	.short	0x0101
        /*0812*/ 	.byte	0x04
	.zero		1


	//   ....[112]....
        /*0814*/ 	.word	0x00008e50
        /*0818*/ 	.word	0x00000000
        /*081c*/ 	.word	0x000000f0
        /*0820*/ 	.short	0x010a
        /*0822*/ 	.byte	0xff
	.zero		1


	//   ....[113]....
        /*0824*/ 	.word	0x00008eb0
        /*0828*/ 	.word	0x00000000
        /*082c*/ 	.word	0x00000018
        /*0830*/ 	.short	0x010a
        /*0832*/ 	.byte	0xff
	.zero		1


	//   ....[114]....
        /*0834*/ 	.word	0x00008f10
        /*0838*/ 	.word	0x00000000
        /*083c*/ 	.word	0x00000018
        /*0840*/ 	.short	0x010a
        /*0842*/ 	.byte	0xff
	.zero		1


	//   ....[115]....
        /*0844*/ 	.word	0x00008f60
        /*0848*/ 	.word	0x00000003
        /*084c*/ 	.word	0x00000080
        /*0850*/ 	.short	0x010a
        /*0852*/ 	.byte	0xff
	.zero		1


	//   ....[116]....
        /*0854*/ 	.word	0x00008fc0
        /*0858*/ 	.word	0x00000000
        /*085c*/ 	.word	0x00000000
        /*0860*/ 	.short	0x010a
        /*0862*/ 	.byte	0xff
	.zero		1


	//   ....[117]....
        /*0864*/ 	.word	0x00009020
        /*0868*/ 	.word	0x00000000
        /*086c*/ 	.word	0x00000000
        /*0870*/ 	.short	0x010a
        /*0872*/ 	.byte	0xff
	.zero		1


	//   ....[118]....
        /*0874*/ 	.word	0x00009070
        /*0878*/ 	.word	0x00000000
        /*087c*/ 	.word	0x000000e0
        /*0880*/ 	.short	0x010a
        /*0882*/ 	.byte	0xff
	.zero		1


	//   ....[119]....
        /*0884*/ 	.word	0x000090d0
        /*0888*/ 	.word	0x00000000
        /*088c*/ 	.word	0x00000090
        /*0890*/ 	.short	0x010a
        /*0892*/ 	.byte	0xff
	.zero		1


	//   ....[120]....
        /*0894*/ 	.word	0x00009120
        /*0898*/ 	.word	0x00000000
        /*089c*/ 	.word	0x00000080
        /*08a0*/ 	.short	0x010a
        /*08a2*/ 	.byte	0xff
	.zero		1


	//   ....[121]....
        /*08a4*/ 	.word	0x00009180
        /*08a8*/ 	.word	0x00000000
        /*08ac*/ 	.word	0x00000090
        /*08b0*/ 	.short	0x010a
        /*08b2*/ 	.byte	0xff
	.zero		1


	//   ....[122]....
        /*08b4*/ 	.word	0x000091e0
        /*08b8*/ 	.word	0x00000005
        /*08bc*/ 	.word	0x00000008
        /*08c0*/ 	.short	0x010a
        /*08c2*/ 	.byte	0xff
	.zero		1


	//   ....[123]....
        /*08c4*/ 	.word	0x000092d0
        /*08c8*/ 	.word	0x00000003
        /*08cc*/ 	.word	0x00000008
        /*08d0*/ 	.short	0x010a
        /*08d2*/ 	.byte	0xff
	.zero		1


	//   ....[124]....
        /*08d4*/ 	.word	0x00009320
        /*08d8*/ 	.word	0x00000000
        /*08dc*/ 	.word	0x00000080
        /*08e0*/ 	.short	0x010a
        /*08e2*/ 	.byte	0xff
	.zero		1


	//   ....[125]....
        /*08e4*/ 	.word	0x00009380
        /*08e8*/ 	.word	0x00000000
        /*08ec*/ 	.word	0x000000c0
        /*08f0*/ 	.short	0x010a
        /*08f2*/ 	.byte	0xff
	.zero		1


	//   ....[126]....
        /*08f4*/ 	.word	0x000093e0
        /*08f8*/ 	.word	0x00000000
        /*08fc*/ 	.word	0x00000000
        /*0900*/ 	.short	0x010a
        /*0902*/ 	.byte	0xff
	.zero		1


	//   ....[127]....
        /*0904*/ 	.word	0x00009440
        /*0908*/ 	.word	0x00000000
        /*090c*/ 	.word	0x00000000
        /*0910*/ 	.short	0x010a
        /*0912*/ 	.byte	0xff
	.zero		1


	//   ....[128]....
        /*0914*/ 	.word	0x000094a0
        /*0918*/ 	.word	0x00000000
        /*091c*/ 	.word	0x00000000
        /*0920*/ 	.short	0x010a
        /*0922*/ 	.byte	0xff
	.zero		1


	//   ....[129]....
        /*0924*/ 	.word	0x00009500
        /*0928*/ 	.word	0x00000000
        /*092c*/ 	.word	0x00000000
        /*0930*/ 	.short	0x010a
        /*0932*/ 	.byte	0xff
	.zero		1


	//   ....[130]....
        /*0934*/ 	.word	0x00009560
        /*0938*/ 	.word	0x00000000
        /*093c*/ 	.word	0x00000100
        /*0940*/ 	.short	0x010a
        /*0942*/ 	.byte	0xff
	.zero		1


	//   ....[131]....
        /*0944*/ 	.word	0x000095b0
        /*0948*/ 	.word	0x0000000c
        /*094c*/ 	.word	0x00000080
        /*0950*/ 	.short	0x010a
        /*0952*/ 	.byte	0xff
	.zero		1


	//   ....[132]....
        /*0954*/ 	.word	0x00009610
        /*0958*/ 	.word	0x00000000
        /*095c*/ 	.word	0x00000078
        /*0960*/ 	.short	0x010a
        /*0962*/ 	.byte	0xff
	.zero		1


	//   ....[133]....
        /*0964*/ 	.word	0x00009670
        /*0968*/ 	.word	0x00000000
        /*096c*/ 	.word	0x00000050
        /*0970*/ 	.short	0x010a
        /*0972*/ 	.byte	0xff
	.zero		1


	//   ....[134]....
        /*0974*/ 	.word	0x000096d0
        /*0978*/ 	.word	0x00000000
        /*097c*/ 	.word	0x00000058
        /*0980*/ 	.short	0x010a
        /*0982*/ 	.byte	0xff
	.zero		1


	//   ....[135]....
        /*0984*/ 	.word	0x00009730
        /*0988*/ 	.word	0x00000000
        /*098c*/ 	.word	0x00000060
        /*0990*/ 	.short	0x010a
        /*0992*/ 	.byte	0xff
	.zero		1


	//   ....[136]....
        /*0994*/ 	.word	0x00009790
        /*0998*/ 	.word	0x00000000
        /*099c*/ 	.word	0x00000068
        /*09a0*/ 	.short	0x010a
        /*09a2*/ 	.byte	0xff
	.zero		1


	//   ....[137]....
        /*09a4*/ 	.word	0x000097f0
        /*09a8*/ 	.word	0x00000000
        /*09ac*/ 	.word	0x00000050
        /*09b0*/ 	.short	0x010a
        /*09b2*/ 	.byte	0xff
	.zero		1


	//   ....[138]....
        /*09b4*/ 	.word	0x00009850
        /*09b8*/ 	.word	0x00000000
        /*09bc*/ 	.word	0x00000058
        /*09c0*/ 	.short	0x010a
        /*09c2*/ 	.byte	0xff
	.zero		1


	//   ....[139]....
        /*09c4*/ 	.word	0x000098b0
        /*09c8*/ 	.word	0x00000000
        /*09cc*/ 	.word	0x00000060
        /*09d0*/ 	.short	0x010a
        /*09d2*/ 	.byte	0xff
	.zero		1


	//   ....[140]....
        /*09d4*/ 	.word	0x00009900
        /*09d8*/ 	.word	0x00000003
        /*09dc*/ 	.word	0x00000080
        /*09e0*/ 	.short	0x010a
        /*09e2*/ 	.byte	0xff
	.zero		1


	//   ....[141]....
        /*09e4*/ 	.word	0x00009960
        /*09e8*/ 	.word	0x00000002
        /*09ec*/ 	.word	0x00000030
        /*09f0*/ 	.short	0x010a
        /*09f2*/ 	.byte	0xff
	.zero		1


	//   ....[142]....
        /*09f4*/ 	.word	0x000099b0
        /*09f8*/ 	.word	0x00000046
        /*09fc*/ 	.word	0x000000a0
        /*0a00*/ 	.short	0x010a
        /*0a02*/ 	.byte	0xff
	.zero		1


	//   ....[143]....
        /*0a04*/ 	.word	0x00009a00
        /*0a08*/ 	.word	0x00000002
        /*0a0c*/ 	.word	0x00000030
        /*0a10*/ 	.short	0x010a
        /*0a12*/ 	.byte	0xff
	.zero		1


	//   ....[144]....
        /*0a14*/ 	.word	0x00009a50
        /*0a18*/ 	.word	0x00000006
        /*0a1c*/ 	.word	0x00000030
        /*0a20*/ 	.short	0x010a
        /*0a22*/ 	.byte	0xff
	.zero		1


	//   ....[145]....
        /*0a24*/ 	.word	0x00009aa0
        /*0a28*/ 	.word	0x00000000
        /*0a2c*/ 	.word	0x00000030
        /*0a30*/ 	.short	0x010a
        /*0a32*/ 	.byte	0xff
	.zero		1


	//----- nvinfo : EIATTR_NUM_MBARRIERS
	.align		4
.L_47:
        /*0a34*/ 	.byte	0x03, 0x38
        /*0a36*/ 	.short	0x0021


	//----- nvinfo : EIATTR_EXIT_INSTR_OFFSETS
	.align		4
        /*0a38*/ 	.byte	0x04, 0x1c
        /*0a3a*/ 	.short	(.L_49 - .L_48)


	//   ....[0]....
.L_48:
        /*0a3c*/ 	.word	0x00002b20


	//   ....[1]....
        /*0a40*/ 	.word	0x00003030


	//   ....[2]....
        /*0a44*/ 	.word	0x00003090


	//   ....[3]....
        /*0a48*/ 	.word	0x00004420


	//   ....[4]....
        /*0a4c*/ 	.word	0x000055a0


	//   ....[5]....
        /*0a50*/ 	.word	0x000055e0


	//   ....[6]....
        /*0a54*/ 	.word	0x00008d10


	//   ....[7]....
        /*0a58*/ 	.word	0x00008d90


	//   ....[8]....
        /*0a5c*/ 	.word	0x00008dc0


	//   ....[9]....
        /*0a60*/ 	.word	0x00008e40


	//----- nvinfo : EIATTR_MAX_THREADS
	.align		4
.L_49:
        /*0a64*/ 	.byte	0x04, 0x05
        /*0a66*/ 	.short	(.L_51 - .L_50)
.L_50:
        /*0a68*/ 	.word	0x00000100
        /*0a6c*/ 	.word	0x00000001
        /*0a70*/ 	.word	0x00000001


	//----- nvinfo : EIATTR_CRS_STACK_SIZE
	.align		4
.L_51:
        /*0a74*/ 	.byte	0x04, 0x1e
        /*0a76*/ 	.short	(.L_53 - .L_52)
.L_52:
        /*0a78*/ 	.word	0x00000000


	//----- nvinfo : EIATTR_CBANK_PARAM_SIZE
	.align		4
.L_53:
        /*0a7c*/ 	.byte	0x03, 0x19
        /*0a7e*/ 	.short	0x0800


	//----- nvinfo : EIATTR_PARAM_CBANK
	.align		4
        /*0a80*/ 	.byte	0x04, 0x0a
        /*0a82*/ 	.short	(.L_55 - .L_54)
	.align		4
.L_54:
        /*0a84*/ 	.word	index@(.nv.constant0._ZN7cutlass13device_kernelINS_4gemm6kernel13GemmUniversalIN4cute5tupleIJiiiiEEENS1_10collective13CollectiveMmaINS1_35MainloopSm100TmaUmmaWarpSpecializedILi3ELi2ELi4ENS5_IJNS4_1CILi2EEESB_NSA_ILi1EEEEEEEENS5_IJNSA_ILi256EEENSA_ILi64EEENSA_ILi32EEEEEENS_10tfloat32_tENS5_IJlSC_lEEESJ_SK_NS4_8TiledMMAINS4_8MMA_AtomIJNS4_23SM100_MMA_TF32_2x1SM_SSISJ_SJ_fLi256ELi64ELNS4_4UMMA5MajorE0ELSP_0ELNSO_7ScaleInE0ELSQ_0EEEEEENS4_6LayoutINS5_IJSC_SC_SC_EEENS5_IJNSA_ILi0EEESV_SV_EEEEENS5_IJNS4_10UnderscoreESY_SY_EEEEENS4_28SM100_TMA_2SM_LOAD_MULTICASTENS4_14ComposedLayoutINS4_7SwizzleILi3ELi4ELi3EEENS4_18smem_ptr_flag_bitsILi32EEENST_INS5_IJNSA_ILi8EEESH_EEENS5_IJSH_SC_EEEEEEEvNS4_8identityENS4_18SM100_TMA_2SM_LOADES1B_vS1C_EENS_8epilogue10collective18CollectiveEpilogueINS1F_23Sm100TmaWarpSpecializedILi4ELi2ELi16ELb1ELb0EEEJNS5_IJNSA_ILi128EEESG_SH_EEENS5_IJNST_IS1K_SC_EENST_INSA_ILi16EEESC_EEEEESJ_SK_SJ_SK_NS1F_6fusion15FusionCallbacksIS1J_NS1Q_17LinearCombinationISJ_fSJ_fLNS_15FloatRoundStyleE2EEES1L_S1P_JEEENS4_5SM1004TMEM4LOAD26SM100_TMEM_LOAD_32dp32b16xENS4_13SM90_TMA_LOADENS12_INS13_ILi2ELi4ELi3EEES16_NST_INS5_IJS17_S1N_EEENS5_IJS1N_SC_EEEEEEENS4_39AutoVectorizingCopyWithAssumedAlignmentILi128EEENS4_14SM90_TMA_STOREES25_S27_S27_EEEvvEEEEvNT_6ParamsE)
        /*0a88*/ 	.short	0x0380
        /*0a8a*/ 	.short	0x0800


	//----- nvinfo : EIATTR_SW_WAR
	.align		4
.L_55:
        /*0a8c*/ 	.byte	0x04, 0x36
        /*0a8e*/ 	.short	(.L_57 - .L_56)
.L_56:
        /*0a90*/ 	.word	0x00000008
.L_57:


//--------------------- .nv.callgraph             --------------------------
	.section	.nv.callgraph,"",@"SHT_CUDA_CALLGRAPH"
	.align	4
	.sectionentsize	8
	.align		4
        /*0000*/ 	.word	0x00000000
	.align		4
        /*0004*/ 	.word	0xffffffff
	.align		4
        /*0008*/ 	.word	index@(_ZN7cutlass13device_kernelINS_4gemm6kernel13GemmUniversalIN4cute5tupleIJiiiiEEENS1_10collective13CollectiveMmaINS1_35MainloopSm100TmaUmmaWarpSpecializedILi3ELi2ELi4ENS5_IJNS4_1CILi2EEESB_NSA_ILi1EEEEEEEENS5_IJNSA_ILi256EEENSA_ILi64EEENSA_ILi32EEEEEENS_10tfloat32_tENS5_IJlSC_lEEESJ_SK_NS4_8TiledMMAINS4_8MMA_AtomIJNS4_23SM100_MMA_TF32_2x1SM_SSISJ_SJ_fLi256ELi64ELNS4_4UMMA5MajorE0ELSP_0ELNSO_7ScaleInE0ELSQ_0EEEEEENS4_6LayoutINS5_IJSC_SC_SC_EEENS5_IJNSA_ILi0EEESV_SV_EEEEENS5_IJNS4_10UnderscoreESY_SY_EEEEENS4_28SM100_TMA_2SM_LOAD_MULTICASTENS4_14ComposedLayoutINS4_7SwizzleILi3ELi4ELi3EEENS4_18smem_ptr_flag_bitsILi32EEENST_INS5_IJNSA_ILi8EEESH_EEENS5_IJSH_SC_EEEEEEEvNS4_8identityENS4_18SM100_TMA_2SM_LOADES1B_vS1C_EENS_8epilogue10collective18CollectiveEpilogueINS1F_23Sm100TmaWarpSpecializedILi4ELi2ELi16ELb1ELb0EEEJNS5_IJNSA_ILi128EEESG_SH_EEENS5_IJNST_IS1K_SC_EENST_INSA_ILi16EEESC_EEEEESJ_SK_SJ_SK_NS1F_6fusion15FusionCallbacksIS1J_NS1Q_17LinearCombinationISJ_fSJ_fLNS_15FloatRoundStyleE2EEES1L_S1P_JEEENS4_5SM1004TMEM4LOAD26SM100_TMEM_LOAD_32dp32b16xENS4_13SM90_TMA_LOADENS12_INS13_ILi2ELi4ELi3EEES16_NST_INS5_IJS17_S1N_EEENS5_IJS1N_SC_EEEEEEENS4_39AutoVectorizingCopyWithAssumedAlignmentILi128EEENS4_14SM90_TMA_STOREES25_S27_S27_EEEvvEEEEvNT_6ParamsE)
	.align		4
        /*000c*/ 	.word	index@(__assertfail)
	.align		4
        /*0010*/ 	.word	0x00000000
	.align		4
        /*0014*/ 	.word	0xfffffffe
	.align		4
        /*0018*/ 	.word	0x00000000
	.align		4
        /*001c*/ 	.word	0xfffffffd
	.align		4
        /*0020*/ 	.word	0x00000000
	.align		4
        /*0024*/ 	.word	0xfffffffc


//--------------------- .nv.constant4             --------------------------
	.section	.nv.constant4,"a",@progbits
	.align	8
	.align		8
.nv.constant4:
        /*0000*/ 	.dword	__assertfail
	.align		8
        /*0008*/ 	.dword	__unnamed_1
	.align		8
        /*0010*/ 	.dword	__unnamed_2
	.align		8
        /*0018*/ 	.dword	_ZN40_INTERNAL_af868f99_4_k_cu_0898f339_109074cuda3std3__45__cpo5beginE
	.align		8
        /*0020*/ 	.dword	_ZN40_INTERNAL_af868f99_4_k_cu_0898f339_109074cuda3std3__45__cpo3endE
	.align		8
        /*0028*/ 	.dword	_ZN40_INTERNAL_af868f99_4_k_cu_0898f339_109074cuda3std3__45__cpo6cbeginE
	.align		8
        /*0030*/ 	.dword	_ZN40_INTERNAL_af868f99_4_k_cu_0898f339_109074cuda3std3__45__cpo4cendE
	.align		8
        /*0038*/ 	.dword	_ZN40_INTERNAL_af868f99_4_k_cu_0898f339_109074cuda3std3__442_GLOBAL__N__af868f99_4_k_cu_0898f339_109076ignoreE
	.align		8
        /*0040*/ 	.dword	_ZN40_INTERNAL_af868f99_4_k_cu_0898f339_109074cuda3std3__419piecewise_constructE
	.align		8
        /*0048*/ 	.dword	_ZN40_INTERNAL_af868f99_4_k_cu_0898f339_109074cuda3std3__48in_placeE
	.align		8
        /*0050*/ 	.dword	_ZN40_INTERNAL_af868f99_4_k_cu_0898f339_109074cuda3std6ranges3__45__cpo4swapE
	.align		8
        /*0058*/ 	.dword	_ZN40_INTERNAL_af868f99_4_k_cu_0898f339_109074cuda3std6ranges3__45__cpo9iter_moveE
	.align		8
        /*0060*/ 	.dword	_ZN40_INTERNAL_af868f99_4_k_cu_0898f339_109074cute7productE
	.align		8
        /*0068*/ 	.dword	_ZN40_INTERNAL_af868f99_4_k_cu_0898f339_109074cute1_E
	.align		8
        /*0070*/ 	.dword	$str$25
	.align		8
        /*0078*/ 	.dword	$str$26
	.align		8
        /*0080*/ 	.dword	$str$27
	.align		8
        /*0088*/ 	.dword	$str$28


//--------------------- .text._ZN7cutlass13device_kernelINS_4gemm6kernel13GemmUniversalIN4cute5tupleIJiiiiEEENS1_10collective13CollectiveMmaINS1_35MainloopSm100TmaUmmaWarpSpecializedILi3ELi2ELi4ENS5_IJNS4_1CILi2EEESB_NSA_ILi1EEEEEEEENS5_IJNSA_ILi256EEENSA_ILi64EEENSA_ILi32EEEEEENS_10tfloat32_tENS5_IJlSC_lEEESJ_SK_NS4_8TiledMMAINS4_8MMA_AtomIJNS4_23SM100_MMA_TF32_2x1SM_SSISJ_SJ_fLi256ELi64ELNS4_4UMMA5MajorE0ELSP_0ELNSO_7ScaleInE0ELSQ_0EEEEEENS4_6LayoutINS5_IJSC_SC_SC_EEENS5_IJNSA_ILi0EEESV_SV_EEEEENS5_IJNS4_10UnderscoreESY_SY_EEEEENS4_28SM100_TMA_2SM_LOAD_MULTICASTENS4_14ComposedLayoutINS4_7SwizzleILi3ELi4ELi3EEENS4_18smem_ptr_flag_bitsILi32EEENST_INS5_IJNSA_ILi8EEESH_EEENS5_IJSH_SC_EEEEEEEvNS4_8identityENS4_18SM100_TMA_2SM_LOADES1B_vS1C_EENS_8epilogue10collective18CollectiveEpilogueINS1F_23Sm100TmaWarpSpecializedILi4ELi2ELi16ELb1ELb0EEEJNS5_IJNSA_ILi128EEESG_SH_EEENS5_IJNST_IS1K_SC_EENST_INSA_ILi16EEESC_EEEEESJ_SK_SJ_SK_NS1F_6fusion15FusionCallbacksIS1J_NS1Q_17LinearCombinationISJ_fSJ_fLNS_15FloatRoundStyleE2EEES1L_S1P_JEEENS4_5SM1004TMEM4LOAD26SM100_TMEM_LOAD_32dp32b16xENS4_13SM90_TMA_LOADENS12_INS13_ILi2ELi4ELi3EEES16_NST_INS5_IJS17_S1N_EEENS5_IJS1N_SC_EEEEEEENS4_39AutoVectorizingCopyWithAssumedAlignmentILi128EEENS4_14SM90_TMA_STOREES25_S27_S27_EEEvvEEEEvNT_6ParamsE --------------------------
	.section	.text._ZN7cutlass13device_kernelINS_4gemm6kernel13GemmUniversalIN4cute5tupleIJiiiiEEENS1_10collective13CollectiveMmaINS1_35MainloopSm100TmaUmmaWarpSpecializedILi3ELi2ELi4ENS5_IJNS4_1CILi2EEESB_NSA_ILi1EEEEEEEENS5_IJNSA_ILi256EEENSA_ILi64EEENSA_ILi32EEEEEENS_10tfloat32_tENS5_IJlSC_lEEESJ_SK_NS4_8TiledMMAINS4_8MMA_AtomIJNS4_23SM100_MMA_TF32_2x1SM_SSISJ_SJ_fLi256ELi64ELNS4_4UMMA5MajorE0ELSP_0ELNSO_7ScaleInE0ELSQ_0EEEEEENS4_6LayoutINS5_IJSC_SC_SC_EEENS5_IJNSA_ILi0EEESV_SV_EEEEENS5_IJNS4_10UnderscoreESY_SY_EEEEENS4_28SM100_TMA_2SM_LOAD_MULTICASTENS4_14ComposedLayoutINS4_7SwizzleILi3ELi4ELi3EEENS4_18smem_ptr_flag_bitsILi32EEENST_INS5_IJNSA_ILi8EEESH_EEENS5_IJSH_SC_EEEEEEEvNS4_8identityENS4_18SM100_TMA_2SM_LOADES1B_vS1C_EENS_8epilogue10collective18CollectiveEpilogueINS1F_23Sm100TmaWarpSpecializedILi4ELi2ELi16ELb1ELb0EEEJNS5_IJNSA_ILi128EEESG_SH_EEENS5_IJNST_IS1K_SC_EENST_INSA_ILi16EEESC_EEEEESJ_SK_SJ_SK_NS1F_6fusion15FusionCallbacksIS1J_NS1Q_17LinearCombinationISJ_fSJ_fLNS_15FloatRoundStyleE2EEES1L_S1P_JEEENS4_5SM1004TMEM4LOAD26SM100_TMEM_LOAD_32dp32b16xENS4_13SM90_TMA_LOADENS12_INS13_ILi2ELi4ELi3EEES16_NST_INS5_IJS17_S1N_EEENS5_IJS1N_SC_EEEEEEENS4_39AutoVectorizingCopyWithAssumedAlignmentILi128EEENS4_14SM90_TMA_STOREES25_S27_S27_EEEvvEEEEvNT_6ParamsE,"ax",@progbits
	.align	128
.text._ZN7cutlass13device_kernelINS_4gemm6kernel13GemmUniversalIN4cute5tupleIJiiiiEEENS1_10collective13CollectiveMmaINS1_35MainloopSm100TmaUmmaWarpSpecializedILi3ELi2ELi4ENS5_IJNS4_1CILi2EEESB_NSA_ILi1EEEEEEEENS5_IJNSA_ILi256EEENSA_ILi64EEENSA_ILi32EEEEEENS_10tfloat32_tENS5_IJlSC_lEEESJ_SK_NS4_8TiledMMAINS4_8MMA_AtomIJNS4_23SM100_MMA_TF32_2x1SM_SSISJ_SJ_fLi256ELi64ELNS4_4UMMA5MajorE0ELSP_0ELNSO_7ScaleInE0ELSQ_0EEEEEENS4_6LayoutINS5_IJSC_SC_SC_EEENS5_IJNSA_ILi0EEESV_SV_EEEEENS5_IJNS4_10UnderscoreESY_SY_EEEEENS4_28SM100_TMA_2SM_LOAD_MULTICASTENS4_14ComposedLayoutINS4_7SwizzleILi3ELi4ELi3EEENS4_18smem_ptr_flag_bitsILi32EEENST_INS5_IJNSA_ILi8EEESH_EEENS5_IJSH_SC_EEEEEEEvNS4_8identityENS4_18SM100_TMA_2SM_LOADES1B_vS1C_EENS_8epilogue10collective18CollectiveEpilogueINS1F_23Sm100TmaWarpSpecializedILi4ELi2ELi16ELb1ELb0EEEJNS5_IJNSA_ILi128EEESG_SH_EEENS5_IJNST_IS1K_SC_EENST_INSA_ILi16EEESC_EEEEESJ_SK_SJ_SK_NS1F_6fusion15FusionCallbacksIS1J_NS1Q_17LinearCombinationISJ_fSJ_fLNS_15FloatRoundStyleE2EEES1L_S1P_JEEENS4_5SM1004TMEM4LOAD26SM100_TMEM_LOAD_32dp32b16xENS4_13SM90_TMA_LOADENS12_INS13_ILi2ELi4ELi3EEES16_NST_INS5_IJS17_S1N_EEENS5_IJS1N_SC_EEEEEEENS4_39AutoVectorizingCopyWithAssumedAlignmentILi128EEENS4_14SM90_TMA_STOREES25_S27_S27_EEEvvEEEEvNT_6ParamsE:
        .type           _ZN7cutlass13device_kernelINS_4gemm6kernel13GemmUniversalIN4cute5tupleIJiiiiEEENS1_10collective13CollectiveMmaINS1_35MainloopSm100TmaUmmaWarpSpecializedILi3ELi2ELi4ENS5_IJNS4_1CILi2EEESB_NSA_ILi1EEEEEEEENS5_IJNSA_ILi256EEENSA_ILi64EEENSA_ILi32EEEEEENS_10tfloat32_tENS5_IJlSC_lEEESJ_SK_NS4_8TiledMMAINS4_8MMA_AtomIJNS4_23SM100_MMA_TF32_2x1SM_SSISJ_SJ_fLi256ELi64ELNS4_4UMMA5MajorE0ELSP_0ELNSO_7ScaleInE0ELSQ_0EEEEEENS4_6LayoutINS5_IJSC_SC_SC_EEENS5_IJNSA_ILi0EEESV_SV_EEEEENS5_IJNS4_10UnderscoreESY_SY_EEEEENS4_28SM100_TMA_2SM_LOAD_MULTICASTENS4_14ComposedLayoutINS4_7SwizzleILi3ELi4ELi3EEENS4_18smem_ptr_flag_bitsILi32EEENST_INS5_IJNSA_ILi8EEESH_EEENS5_IJSH_SC_EEEEEEEvNS4_8identityENS4_18SM100_TMA_2SM_LOADES1B_vS1C_EENS_8epilogue10collective18CollectiveEpilogueINS1F_23Sm100TmaWarpSpecializedILi4ELi2ELi16ELb1ELb0EEEJNS5_IJNSA_ILi128EEESG_SH_EEENS5_IJNST_IS1K_SC_EENST_INSA_ILi16EEESC_EEEEESJ_SK_SJ_SK_NS1F_6fusion15FusionCallbacksIS1J_NS1Q_17LinearCombinationISJ_fSJ_fLNS_15FloatRoundStyleE2EEES1L_S1P_JEEENS4_5SM1004TMEM4LOAD26SM100_TMEM_LOAD_32dp32b16xENS4_13SM90_TMA_LOADENS12_INS13_ILi2ELi4ELi3EEES16_NST_INS5_IJS17_S1N_EEENS5_IJS1N_SC_EEEEEEENS4_39AutoVectorizingCopyWithAssumedAlignmentILi128EEENS4_14SM90_TMA_STOREES25_S27_S27_EEEvvEEEEvNT_6ParamsE,@function
        .size           _ZN7cutlass13device_kernelINS_4gemm6kernel13GemmUniversalIN4cute5tupleIJiiiiEEENS1_10collective13CollectiveMmaINS1_35MainloopSm100TmaUmmaWarpSpecializedILi3ELi2ELi4ENS5_IJNS4_1CILi2EEESB_NSA_ILi1EEEEEEEENS5_IJNSA_ILi256EEENSA_ILi64EEENSA_ILi32EEEEEENS_10tfloat32_tENS5_IJlSC_lEEESJ_SK_NS4_8TiledMMAINS4_8MMA_AtomIJNS4_23SM100_MMA_TF32_2x1SM_SSISJ_SJ_fLi256ELi64ELNS4_4UMMA5MajorE0ELSP_0ELNSO_7ScaleInE0ELSQ_0EEEEEENS4_6LayoutINS5_IJSC_SC_SC_EEENS5_IJNSA_ILi0EEESV_SV_EEEEENS5_IJNS4_10UnderscoreESY_SY_EEEEENS4_28SM100_TMA_2SM_LOAD_MULTICASTENS4_14ComposedLayoutINS4_7SwizzleILi3ELi4ELi3EEENS4_18smem_ptr_flag_bitsILi32EEENST_INS5_IJNSA_ILi8EEESH_EEENS5_IJSH_SC_EEEEEEEvNS4_8identityENS4_18SM100_TMA_2SM_LOADES1B_vS1C_EENS_8epilogue10collective18CollectiveEpilogueINS1F_23Sm100TmaWarpSpecializedILi4ELi2ELi16ELb1ELb0EEEJNS5_IJNSA_ILi128EEESG_SH_EEENS5_IJNST_IS1K_SC_EENST_INSA_ILi16EEESC_EEEEESJ_SK_SJ_SK_NS1F_6fusion15FusionCallbacksIS1J_NS1Q_17LinearCombinationISJ_fSJ_fLNS_15FloatRoundStyleE2EEES1L_S1P_JEEENS4_5SM1004TMEM4LOAD26SM100_TMEM_LOAD_32dp32b16xENS4_13SM90_TMA_LOADENS12_INS13_ILi2ELi4ELi3EEES16_NST_INS5_IJS17_S1N_EEENS5_IJS1N_SC_EEEEEEENS4_39AutoVectorizingCopyWithAssumedAlignmentILi128EEENS4_14SM90_TMA_STOREES25_S27_S27_EEEvvEEEEvNT_6ParamsE,(.L_x_194 - _ZN7cutlass13device_kernelINS_4gemm6kernel13GemmUniversalIN4cute5tupleIJiiiiEEENS1_10collective13CollectiveMmaINS1_35MainloopSm100TmaUmmaWarpSpecializedILi3ELi2ELi4ENS5_IJNS4_1CILi2EEESB_NSA_ILi1EEEEEEEENS5_IJNSA_ILi256EEENSA_ILi64EEENSA_ILi32EEEEEENS_10tfloat32_tENS5_IJlSC_lEEESJ_SK_NS4_8TiledMMAINS4_8MMA_AtomIJNS4_23SM100_MMA_TF32_2x1SM_SSISJ_SJ_fLi256ELi64ELNS4_4UMMA5MajorE0ELSP_0ELNSO_7ScaleInE0ELSQ_0EEEEEENS4_6LayoutINS5_IJSC_SC_SC_EEENS5_IJNSA_ILi0EEESV_SV_EEEEENS5_IJNS4_10UnderscoreESY_SY_EEEEENS4_28SM100_TMA_2SM_LOAD_MULTICASTENS4_14ComposedLayoutINS4_7SwizzleILi3ELi4ELi3EEENS4_18smem_ptr_flag_bitsILi32EEENST_INS5_IJNSA_ILi8EEESH_EEENS5_IJSH_SC_EEEEEEEvNS4_8identityENS4_18SM100_TMA_2SM_LOADES1B_vS1C_EENS_8epilogue10collective18CollectiveEpilogueINS1F_23Sm100TmaWarpSpecializedILi4ELi2ELi16ELb1ELb0EEEJNS5_IJNSA_ILi128EEESG_SH_EEENS5_IJNST_IS1K_SC_EENST_INSA_ILi16EEESC_EEEEESJ_SK_SJ_SK_NS1F_6fusion15FusionCallbacksIS1J_NS1Q_17LinearCombinationISJ_fSJ_fLNS_15FloatRoundStyleE2EEES1L_S1P_JEEENS4_5SM1004TMEM4LOAD26SM100_TMEM_LOAD_32dp32b16xENS4_13SM90_TMA_LOADENS12_INS13_ILi2ELi4ELi3EEES16_NST_INS5_IJS17_S1N_EEENS5_IJS1N_SC_EEEEEEENS4_39AutoVectorizingCopyWithAssumedAlignmentILi128EEENS4_14SM90_TMA_STOREES25_S27_S27_EEEvvEEEEvNT_6ParamsE)
        .other          _ZN7cutlass13device_kernelINS_4gemm6kernel13GemmUniversalIN4cute5tupleIJiiiiEEENS1_10collective13CollectiveMmaINS1_35MainloopSm100TmaUmmaWarpSpecializedILi3ELi2ELi4ENS5_IJNS4_1CILi2EEESB_NSA_ILi1EEEEEEEENS5_IJNSA_ILi256EEENSA_ILi64EEENSA_ILi32EEEEEENS_10tfloat32_tENS5_IJlSC_lEEESJ_SK_NS4_8TiledMMAINS4_8MMA_AtomIJNS4_23SM100_MMA_TF32_2x1SM_SSISJ_SJ_fLi256ELi64ELNS4_4UMMA5MajorE0ELSP_0ELNSO_7ScaleInE0ELSQ_0EEEEEENS4_6LayoutINS5_IJSC_SC_SC_EEENS5_IJNSA_ILi0EEESV_SV_EEEEENS5_IJNS4_10UnderscoreESY_SY_EEEEENS4_28SM100_TMA_2SM_LOAD_MULTICASTENS4_14ComposedLayoutINS4_7SwizzleILi3ELi4ELi3EEENS4_18smem_ptr_flag_bitsILi32EEENST_INS5_IJNSA_ILi8EEESH_EEENS5_IJSH_SC_EEEEEEEvNS4_8identityENS4_18SM100_TMA_2SM_LOADES1B_vS1C_EENS_8epilogue10collective18CollectiveEpilogueINS1F_23Sm100TmaWarpSpecializedILi4ELi2ELi16ELb1ELb0EEEJNS5_IJNSA_ILi128EEESG_SH_EEENS5_IJNST_IS1K_SC_EENST_INSA_ILi16EEESC_EEEEESJ_SK_SJ_SK_NS1F_6fusion15FusionCallbacksIS1J_NS1Q_17LinearCombinationISJ_fSJ_fLNS_15FloatRoundStyleE2EEES1L_S1P_JEEENS4_5SM1004TMEM4LOAD26SM100_TMEM_LOAD_32dp32b16xENS4_13SM90_TMA_LOADENS12_INS13_ILi2ELi4ELi3EEES16_NST_INS5_IJS17_S1N_EEENS5_IJS1N_SC_EEEEEEENS4_39AutoVectorizingCopyWithAssumedAlignmentILi128EEENS4_14SM90_TMA_STOREES25_S27_S27_EEEvvEEEEvNT_6ParamsE,@"STO_CUDA_ENTRY STV_DEFAULT"
_ZN7cutlass13device_kernelINS_4gemm6kernel13GemmUniversalIN4cute5tupleIJiiiiEEENS1_10collective13CollectiveMmaINS1_35MainloopSm100TmaUmmaWarpSpecializedILi3ELi2ELi4ENS5_IJNS4_1CILi2EEESB_NSA_ILi1EEEEEEEENS5_IJNSA_ILi256EEENSA_ILi64EEENSA_ILi32EEEEEENS_10tfloat32_tENS5_IJlSC_lEEESJ_SK_NS4_8TiledMMAINS4_8MMA_AtomIJNS4_23SM100_MMA_TF32_2x1SM_SSISJ_SJ_fLi256ELi64ELNS4_4UMMA5MajorE0ELSP_0ELNSO_7ScaleInE0ELSQ_0EEEEEENS4_6LayoutINS5_IJSC_SC_SC_EEENS5_IJNSA_ILi0EEESV_SV_EEEEENS5_IJNS4_10UnderscoreESY_SY_EEEEENS4_28SM100_TMA_2SM_LOAD_MULTICASTENS4_14ComposedLayoutINS4_7SwizzleILi3ELi4ELi3EEENS4_18smem_ptr_flag_bitsILi32EEENST_INS5_IJNSA_ILi8EEESH_EEENS5_IJSH_SC_EEEEEEEvNS4_8identityENS4_18SM100_TMA_2SM_LOADES1B_vS1C_EENS_8epilogue10collective18CollectiveEpilogueINS1F_23Sm100TmaWarpSpecializedILi4ELi2ELi16ELb1ELb0EEEJNS5_IJNSA_ILi128EEESG_SH_EEENS5_IJNST_IS1K_SC_EENST_INSA_ILi16EEESC_EEEEESJ_SK_SJ_SK_NS1F_6fusion15FusionCallbacksIS1J_NS1Q_17LinearCombinationISJ_fSJ_fLNS_15FloatRoundStyleE2EEES1L_S1P_JEEENS4_5SM1004TMEM4LOAD26SM100_TMEM_LOAD_32dp32b16xENS4_13SM90_TMA_LOADENS12_INS13_ILi2ELi4ELi3EEES16_NST_INS5_IJS17_S1N_EEENS5_IJS1N_SC_EEEEEEENS4_39AutoVectorizingCopyWithAssumedAlignmentILi128EEENS4_14SM90_TMA_STOREES25_S27_S27_EEEvvEEEEvNT_6ParamsE:
[----:B------:R-:W1:Y:S01]  /*0000*/  LDC R1, c[0x0][0x37c] ;  /* 0x0000df00ff017b82 */ /* 0x000e620000000800 */
[----:B------:R-:W2:Y:S01]  /*0010*/  S2R R67, SR_TID.X ;  /* 0x0000000000437919 */ /* 0x000ea20000002100 */
[----:B------:R-:W3:Y:S06]  /*0020*/  LDCU.64 UR8, c[0x0][0x890] ;  /* 0x00011200ff0877ac */ /* 0x000eec0008000a00 */
[----:B------:R-:W4:Y:S01]  /*0030*/  S2UR UR4, SR_CgaCtaId ;  /* 0x00000000000479c3 */ /* 0x000f220000008800 */
[----:B------:R-:W-:Y:S02]  /*0040*/  PRMT R52, RZ, 0x7610, R52 ;  /* 0x00007610ff347816 */ /* 0x000fe40000000034 */
[----:B------:R-:W-:Y:S01]  /*0050*/  ELECT P1, URZ, PT ;  /* 0x0000000000ff782f */ /* 0x000fe20003820000 */
[----:B---3--:R-:W-:-:S04]  /*0060*/  UISETP.NE.U32.AND UP0, UPT, UR8, URZ, UPT ;  /* 0x000000ff0800728c */ /* 0x008fc8000bf05070 */
[----:B------:R-:W-:Y:S02]  /*0070*/  UISETP.NE.AND.EX UP0, UPT, UR9, URZ, UPT, UP0 ;  /* 0x000000ff0900728c */ /* 0x000fe4000bf05300 */
[----:B----4-:R-:W-:Y:S02]  /*0080*/  ULOP3.LUT UR46, UR4, 0x1, URZ, 0xc0, !UPT ;  /* 0x00000001042e7892 */ /* 0x010fe4000f8ec0ff */
[----:B------:R-:W-:Y:S01]  /*0090*/  ULOP3.LUT UR45, UR4, 0x1, URZ, 0x3c, !UPT ;  /* 0x00000001042d7892 */ /* 0x000fe2000f8e3cff */
[----:B--2---:R-:W-:-:S05]  /*00a0*/  SHF.R.U32.HI R53, RZ, 0x5, R67 ;  /* 0x00000005ff357819 */ /* 0x004fca0000011643 */
[----:B------:R-:W2:Y:S02]  /*00b0*/  SHFL.IDX PT, R0, R53, RZ, 0x1f ;  /* 0x00001fff35007589 */ /* 0x000ea400000e0000 */
[----:B--2---:R-:W-:Y:S01]  /*00c0*/  R2UR UR13, R0 ;  /* 0x00000000000d72ca */ /* 0x004fe200000e0000 */
[----:B-1----:R-:W-:-:S14]  /*00d0*/  BRA.U UP0, `(.L_x_0) ;  /* 0x0000000100307547 */ /* 0x002fdc000b800000 */
[----:B------:R-:W1:Y:S02]  /*00e0*/  LDCU.64 UR4, c[0x0][0x888] ;  /* 0x00011100ff0477ac */ /* 0x000e640008000a00 */
[----:B-1----:R-:W-:-:S04]  /*00f0*/  UISETP.NE.U32.AND UP0, UPT, UR4, URZ, UPT ;  /* 0x000000ff0400728c */ /* 0x002fc8000bf05070 */
[----:B------:R-:W-:-:S09]  /*0100*/  UISETP.NE.AND.EX UP0, UPT, UR5, URZ, UPT, UP0 ;  /* 0x000000ff0500728c */ /* 0x000fd2000bf05300 */
[----:B------:R-:W-:Y:S05]  /*0110*/  BRA.U !UP0, `(.L_x_1) ;  /* 0x0000000108147547 */ /* 0x000fea000b800000 */
[----:B------:R-:W1:Y:S01]  /*0120*/  LDC.64 R2, c[0x0][0x888] ;  /* 0x00022200ff027b82 */ /* 0x000e620000000a00 */
[----:B------:R-:W1:Y:S02]  /*0130*/  LDCU.64 UR4, c[0x0][0x358] ;  /* 0x00006b00ff0477ac */ /* 0x000e640008000a00 */
[----:B-1----:R1:W5:Y:S01]  /*0140*/  LDG.E R27, desc[UR4][R2.64] ;  /* 0x00000004021b7981 */ /* 0x002362000c1e1900 */
[----:B------:R-:W-:Y:S01]  /*0150*/  HFMA2 R52, -RZ, RZ, 0, 5.9604644775390625e-08 ;  /* 0x00000001ff347431 */ /* 0x000fe200000001ff */
[----:B------:R-:W-:Y:S05]  /*0160*/  BRA `(.L_x_0) ;  /* 0x00000000000c7947 */ /* 0x000fea0003800000 */
.L_x_1:
[----:B------:R-:W1:Y:S01]  /*0170*/  LDCU UR4, c[0x0][0x880] ;  /* 0x00011000ff0477ac */ /* 0x000e620008000800 */
[----:B------:R-:W-:Y:S01]  /*0180*/  HFMA2 R52, -RZ, RZ, 0, 5.9604644775390625e-08 ;  /* 0x00000001ff347431 */ /* 0x000fe200000001ff */
[----:B-1----:R-:W-:-:S07]  /*0190*/  MOV R27, UR4 ;  /* 0x00000004001b7c02 */ /* 0x002fce0008000f00 */
.L_x_0:
[----:B------:R-:W2:Y:S02]  /*01a0*/  LDCU.64 UR4, c[0x0][0x8b0] ;  /* 0x00011600ff0477ac */ /* 0x000ea40008000a00 */
[----:B--2---:R-:W-:-:S04]  /*01b0*/  UISETP.NE.U32.AND UP0, UPT, UR4, URZ, UPT ;  /* 0x000000ff0400728c */ /* 0x004fc8000bf05070 */
[----:B------:R-:W-:-:S09]  /*01c0*/  UISETP.NE.AND.EX UP0, UPT, UR5, URZ, UPT, UP0 ;  /* 0x000000ff0500728c */ /* 0x000fd2000bf05300 */
[----:B------:R-:W-:Y:S05]  /*01d0*/  BRA.U UP0, `(.L_x_2) ;  /* 0x0000000100287547 */ /* 0x000fea000b800000 */
[----:B------:R-:W2:Y:S02]  /*01e0*/  LDCU.64 UR4, c[0x0][0x8a8] ;  /* 0x00011500ff0477ac */ /* 0x000ea40008000a00 */
[----:B--2---:R-:W-:-:S04]  /*01f0*/  UISETP.NE.U32.AND UP0, UPT, UR4, URZ, UPT ;  /* 0x000000ff0400728c */ /* 0x004fc8000bf05070 */
[----:B------:R-:W-:-:S09]  /*0200*/  UISETP.NE.AND.EX UP0, UPT, UR5, URZ, UPT, UP0 ;  /* 0x000000ff0500728c */ /* 0x000fd2000bf05300 */
[----:B------:R-:W-:Y:S05]  /*0210*/  BRA.U !UP0, `(.L_x_3) ;  /* 0x0000000108107547 */ /* 0x000fea000b800000 */
[----:B------:R-:W2:Y:S01]  /*0220*/  LDC.64 R24, c[0x0][0x8a8] ;  /* 0x00022a00ff187b82 */ /* 0x000ea20000000a00 */
[----:B------:R-:W2:Y:S02]  /*0230*/  LDCU.64 UR4, c[0x0][0x358] ;  /* 0x00006b00ff0477ac */ /* 0x000ea40008000a00 */
[----:B--2---:R2:W5:Y:S01]  /*0240*/  LDG.E R24, desc[UR4][R24.64] ;  /* 0x0000000418187981 */ /* 0x004562000c1e1900 */
[----:B------:R-:W-:Y:S05]  /*0250*/  BRA `(.L_x_2) ;  /* 0x0000000000087947 */ /* 0x000fea0003800000 */
.L_x_3:
[----:B------:R-:W2:Y:S02]  /*0260*/  LDCU UR4, c[0x0][0x8a0] ;  /* 0x00011400ff0477ac */ /* 0x000ea40008000800 */
[----:B--2---:R-:W-:Y:S02]  /*0270*/  MOV R24, UR4 ;  /* 0x0000000400187c02 */ /* 0x004fe40008000f00 */
.L_x_2:
[----:B------:R-:W-:Y:S01]  /*0280*/  IMAD.U32 R0, RZ, RZ, UR13 ;  /* 0x0000000dff007e24 */ /* 0x000fe2000f8e00ff */
[----:B------:R-:W-:Y:S04]  /*0290*/  BSSY.RECONVERGENT B0, `(.L_x_4) ;  /* 0x000000c000007945 */ /* 0x000fe80003800200 */
[C---:B------:R-:W-:Y:S02]  /*02a0*/  ISETP.NE.OR P2, PT, R0.reuse, 0x1, !P1 ;  /* 0x000000010000780c */ /* 0x040fe40004f45670 */
[----:B------:R-:W-:-:S11]  /*02b0*/  ISETP.NE.OR P0, PT, R0, 0x3, !P1 ;  /* 0x000000030000780c */ /* 0x000fd60004f05670 */
[----:B------:R-:W-:Y:S05]  /*02c0*/  @P2 BRA `(.L_x_5) ;  /* 0x0000000000202947 */ /* 0x000fea0003800000 */
[----:B------:R-:W3:Y:S02]  /*02d0*/  LDCU.64 UR4, c[0x0][0x348] ;  /* 0x00006900ff0477ac */ /* 0x000ee40008000a00 */
[----:B---3--:R-:W-:Y:S02]  /*02e0*/  UIADD3 UR6, UP1, UPT, UR4, 0x80, URZ ;  /* 0x0000008004067890 */ /* 0x008fe4000ff3e0ff */
[----:B------:R-:W-:Y:S02]  /*02f0*/  UIADD3 UR4, UP0, UPT, UR4, 0x180, URZ ;  /* 0x0000018004047890 */ /* 0x000fe4000ff1e0ff */
[----:B------:R-:W-:Y:S02]  /*0300*/  UIADD3.X UR7, UPT, UPT, URZ, UR5, URZ, UP1, !UPT ;  /* 0x00000005ff077290 */ /* 0x000fe40008ffe4ff */
[----:B------:R-:W-:-:S07]  /*0310*/  UIADD3.X UR5, UPT, UPT, URZ, UR5, URZ, UP0, !UPT ;  /* 0x00000005ff057290 */ /* 0x000fce00087fe4ff */
[----:B------:R3:W-:Y:S02]  /*0320*/  UTMACCTL.PF [UR6] ;  /* 0x00000000060079b9 */ /* 0x0007e40008040000 */
[----:B------:R3:W-:Y:S02]  /*0330*/  UTMACCTL.PF [UR4] ;  /* 0x00000000040079b9 */ /* 0x0007e40008040000 */
[----:B---3--:R-:W-:Y:S01]  /*0340*/  NOP ;  /* 0x0000000000007918 */ /* 0x008fe20000000000 */
.L_x_5:
[----:B------:R-:W-:Y:S05]  /*0350*/  BSYNC.RECONVERGENT B0 ;  /* 0x0000000000007941 */ /* 0x000fea0003800200 */
.L_x_4:
[----:B------:R-:W-:Y:S04]  /*0360*/  BSSY.RECONVERGENT B0, `(.L_x_6) ;  /* 0x000000a000007945 */ /* 0x000fe80003800200 */
        /* <DEDUP_REMOVED lines=9> */
.L_x_7:
[----:B------:R-:W-:Y:S05]  /*0400*/  BSYNC.RECONVERGENT B0 ;  /* 0x0000000000007941 */ /* 0x000fea0003800200 */
.L_x_6:
[----:B------:R-:W3:Y:S01]  /*0410*/  LDCU.64 UR4, c[0x0][0x888] ;  /* 0x00011100ff0477ac */ /* 0x000ee20008000a00 */
[----:B------:R-:W-:Y:S02]  /*0420*/  UISETP.EQ.U32.AND UP1, UPT, UR8, URZ, UPT ;  /* 0x000000ff0800728c */ /* 0x000fe4000bf22070 */
[----:B------:R-:W-:Y:S02]  /*0430*/  UPLOP3.LUT UP3, UPT, UPT, UPT, UPT, 0x80, 0x8 ;  /* 0x000000000008789c */ /* 0x000fe40003f6f070 */
[----:B---3--:R-:W-:-:S04]  /*0440*/  UISETP.NE.U32.AND UP0, UPT, UR4, URZ, UPT ;  /* 0x000000ff0400728c */ /* 0x008fc8000bf05070 */
[----:B------:R-:W-:-:S04]  /*0450*/  UISETP.NE.AND.EX UP0, UPT, UR5, URZ, UPT, UP0 ;  /* 0x000000ff0500728c */ /* 0x000fc8000bf05300 */
[----:B------:R-:W-:-:S04]  /*0460*/  UISETP.EQ.OR.EX UP2, UPT, UR9, URZ, !UP0, UP1 ;  /* 0x000000ff0900728c */ /* 0x000fc8000c742710 */
[----:B------:R-:W-:-:S06]  /*0470*/  UP2UR UR4, UPR, URZ, 0x4 ;  /* 0x00000004ff047883 */ /* 0x000fcc0008000000 */
[----:B------:R-:W-:Y:S01]  /*0480*/  MOV R56, UR4 ;  /* 0x0000000400387c02 */ /* 0x000fe20008000f00 */
[----:B------:R-:W-:Y:S06]  /*0490*/  BRA.U !UP2, `(.L_x_8) ;  /* 0x000000010a207547 */ /* 0x000fec000b800000 */
[----:B------:R-:W-:Y:S01]  /*04a0*/  UISETP.NE.U32.AND UP1, UPT, UR8, URZ, UPT ;  /* 0x000000ff0800728c */ /* 0x000fe2000bf25070 */
[----:B-----5:R-:W-:Y:S01]  /*04b0*/  FSETP.NEU.AND P0, PT, R27, RZ, PT ;  /* 0x000000ff1b00720b */ /* 0x020fe20003f0d000 */
[----:B------:R-:W-:Y:S02]  /*04c0*/  USEL UR4, URZ, 0xffffffff, UP0 ;  /* 0xffffffffff047887 */ /* 0x000fe40008000000 */
[----:B------:R-:W-:-:S10]  /*04d0*/  UISETP.NE.AND.EX UP1, UPT, UR9, URZ, UPT, UP1 ;  /* 0x000000ff0900728c */ /* 0x000fd4000bf25310 */
[----:B------:R-:W-:Y:S01]  /*04e0*/  VOTEU.ANY UP0, P0 ;  /* 0x0000000000ff7886 */ /* 0x000fe20000000100 */
[----:B------:R-:W-:-:S04]  /*04f0*/  @!UP1 USEL UR4, URZ, 0xffffffff, UP0 ;  /* 0xffffffffff049887 */ /* 0x000fc80008000000 */
[----:B------:R-:W-:-:S04]  /*0500*/  ULOP3.LUT UR4, UR4, 0x1, URZ, 0xc0, !UPT ;  /* 0x0000000104047892 */ /* 0x000fc8000f8ec0ff */
[----:B------:R-:W-:-:S11]  /*0510*/  UISETP.NE.U32.AND UP3, UPT, UR4, 0x1, UPT ;  /* 0x000000010400788c */ /* 0x000fd6000bf65070 */
.L_x_8:
[----:B------:R-:W3:Y:S01]  /*0520*/  SHFL.IDX PT, R0, R53, RZ, 0x1f ;  /* 0x00001fff35007589 */ /* 0x000ee200000e0000 */
[----:B------:R-:W-:-:S04]  /*0530*/  UISETP.NE.AND UP0, UPT, UR13, 0x2, UPT ;  /* 0x000000020d00788c */ /* 0x000fc8000bf05270 */
[----:B------:R-:W-:Y:S02]  /*0540*/  UISETP.EQ.AND UP1, UPT, UR46, URZ, !UP0 ;  /* 0x000000ff2e00728c */ /* 0x000fe4000c722270 */
[----:B------:R-:W-:-:S04]  /*0550*/  USEL UR48, URZ, 0x1, UP0 ;  /* 0x00000001ff307887 */ /* 0x000fc80008000000 */
[----:B------:R-:W-:Y:S02]  /*0560*/  PLOP3.LUT P3, PT, P1, PT, UP1, 0x80, 0x8 ;  /* 0x000000000008781c */ /* 0x000fe40000f6f018 */
[----:B---3--:R-:W-:-:S13]  /*0570*/  ISETP.NE.AND P0, PT, R0, RZ, PT ;  /* 0x000000ff0000720c */ /* 0x008fda0003f05270 */
[----:B------:R-:W-:Y:S05]  /*0580*/  @P0 BRA `(.L_x_9) ;  /* 0x0000000000500947 */ /* 0x000fea0003800000 */
[----:B------:R-:W3:Y:S01]  /*0590*/  S2UR UR5, SR_CgaCtaId ;  /* 0x00000000000579c3 */ /* 0x000ee20000008800 */
[----:B------:R-:W-:Y:S01]  /*05a0*/  UMOV UR4, 0x400 ;  /* 0x0000040000047882 */ /* 0x000fe20000000000 */
[----:B------:R-:W-:Y:S01]  /*05b0*/  UMOV UR8, 0x1 ;  /* 0x0000000100087882 */ /* 0x000fe20000000000 */
[----:B------:R-:W-:Y:S01]  /*05c0*/  UMOV UR6, 0x2 ;  /* 0x0000000200067882 */ /* 0x000fe20000000000 */
[----:B------:R-:W-:-:S04]  /*05d0*/  UIADD3 UR8, UPT, UPT, -UR8, 0x100000, URZ ;  /* 0x0010000008087890 */ /* 0x000fc8000fffe1ff */
[----:B------:R-:W-:Y:S02]  /*05e0*/  USHF.L.U32 UR9, UR8, 0xb, URZ ;  /* 0x0000000b08097899 */ /* 0x000fe400080006ff */
[----:B------:R-:W-:Y:S02]  /*05f0*/  USHF.L.U32 UR8, UR8, 0x1, URZ ;  /* 0x0000000108087899 */ /* 0x000fe400080006ff */
[----:B------:R-:W-:-:S04]  /*0600*/  UIADD3 UR6, UPT, UPT, -UR6, 0x100000, URZ ;  /* 0x0010000006067890 */ /* 0x000fc8000fffe1ff */
[----:B------:R-:W-:Y:S02]  /*0610*/  USHF.L.U32 UR7, UR6, 0xb, URZ ;  /* 0x0000000b06077899 */ /* 0x000fe400080006ff */
[----:B------:R-:W-:Y:S01]  /*0620*/  USHF.L.U32 UR6, UR6, 0x1, URZ ;  /* 0x0000000106067899 */ /* 0x000fe200080006ff */
[----:B------:R-:W-:Y:S01]  /*0630*/  ELECT P0, URZ, PT ;  /* 0x0000000000ff782f */ /* 0x000fe20003800000 */
[----:B---3--:R-:W-:Y:S01]  /*0640*/  ULEA UR4, UR5, UR4, 0x18 ;  /* 0x0000000405047291 */ /* 0x008fe2000f8ec0ff */
[----:B------:R-:W3:Y:S11]  /*0650*/  FENCE.VIEW.ASYNC.S ;  /* 0x00000000000073c6 */ /* 0x000ef60000000000 */
[----:B---3--:R3:W4:Y:S01]  /*0660*/  SYNCS.EXCH.64 URZ, [UR4], UR8 ;  /* 0x0000000804ff75b2 */ /* 0x0087220008000100 */
[----:B------:R3:W1:Y:S01]  /*0670*/  SYNCS.EXCH.64 URZ, [UR4+0x18], UR6 ;  /* 0x0000180604ff75b2 */ /* 0x0006620008000100 */
[----:B------:R3:W1:Y:S01]  /*0680*/  SYNCS.EXCH.64 URZ, [UR4+0x8], UR8 ;  /* 0x0000080804ff75b2 */ /* 0x0006620008000100 */
[----:B------:R3:W1:Y:S01]  /*0690*/  SYNCS.EXCH.64 URZ, [UR4+0x20], UR6 ;  /* 0x0000200604ff75b2 */ /* 0x0006620008000100 */
[----:B------:R3:W1:Y:S01]  /*06a0*/  SYNCS.EXCH.64 URZ, [UR4+0x10], UR8 ;  /* 0x0000100804ff75b2 */ /* 0x0006620008000100 */
[----:B------:R3:W1:Y:S01]  /*06b0*/  SYNCS.EXCH.64 URZ, [UR4+0x28], UR6 ;  /* 0x0000280604ff75b2 */ /* 0x0006620008000100 */
[----:B------:R-:W-:Y:S01]  /*06c0*/  NOP ;  /* 0x0000000000007918 */ /* 0x000fe20000000000 */
.L_x_9:
[----:B------:R-:W2:Y:S01]  /*06d0*/  SHFL.IDX PT, R0, R53, RZ, 0x1f ;  /* 0x00001fff35007589 */ /* 0x000ea200000e0000 */
[----:B------:R-:W-:Y:S01]  /*06e0*/  NOP ;  /* 0x0000000000007918 */ /* 0x000fe20000000000 */
[----:B--2---:R-:W-:-:S13]  /*06f0*/  ISETP.NE.AND P0, PT, R0, 0x1, PT ;  /* 0x000000010000780c */ /* 0x004fda0003f05270 */
[----:B------:R-:W-:Y:S05]  /*0700*/  @P0 BRA `(.L_x_10) ;  /* 0x0000000000580947 */ /* 0x000fea0003800000 */
[----:B------:R-:W2:Y:S01]  /*0710*/  S2UR UR5, SR_CgaCtaId ;  /* 0x00000000000579c3 */ /* 0x000ea20000008800 */
[----:B---3--:R-:W-:Y:S01]  /*0720*/  UMOV UR4, 0x400 ;  /* 0x0000040000047882 */ /* 0x008fe20000000000 */
        /* <DEDUP_REMOVED lines=9> */
[----:B--2---:R-:W-:Y:S01]  /*07c0*/  ULEA UR4, UR5, UR4, 0x18 ;  /* 0x0000000405047291 */ /* 0x004fe2000f8ec0ff */
[----:B------:R-:W2:Y:S11]  /*07d0*/  FENCE.VIEW.ASYNC.S ;  /* 0x00000000000073c6 */ /* 0x000eb60000000000 */
[----:B--2---:R2:W3:Y:S01]  /*07e0*/  SYNCS.EXCH.64 URZ, [UR4+0x30], UR8 ;  /* 0x0000300804ff75b2 */ /* 0x0044e20008000100 */
[----:B------:R2:W1:Y:S01]  /*07f0*/  SYNCS.EXCH.64 URZ, [UR4+0x50], UR6 ;  /* 0x0000500604ff75b2 */ /* 0x0004620008000100 */
[----:B------:R2:W1:Y:S01]  /*0800*/  SYNCS.EXCH.64 URZ, [UR4+0x38], UR8 ;  /* 0x0000380804ff75b2 */ /* 0x0004620008000100 */
[----:B------:R2:W1:Y:S01]  /*0810*/  SYNCS.EXCH.64 URZ, [UR4+0x58], UR6 ;  /* 0x0000580604ff75b2 */ /* 0x0004620008000100 */
[----:B------:R2:W1:Y:S01]  /*0820*/  SYNCS.EXCH.64 URZ, [UR4+0x40], UR8 ;  /* 0x0000400804ff75b2 */ /* 0x0004620008000100 */
[----:B------:R2:W1:Y:S01]  /*0830*/  SYNCS.EXCH.64 URZ, [UR4+0x60], UR6 ;  /* 0x0000600604ff75b2 */ /* 0x0004620008000100 */
[----:B------:R2:W1:Y:S01]  /*0840*/  SYNCS.EXCH.64 URZ, [UR4+0x48], UR8 ;  /* 0x0000480804ff75b2 */ /* 0x0004620008000100 */
[----:B------:R2:W1:Y:S01]  /*0850*/  SYNCS.EXCH.64 URZ, [UR4+0x68], UR6 ;  /* 0x0000680604ff75b2 */ /* 0x0004620008000100 */
[----:B------:R-:W-:Y:S01]  /*0860*/  NOP ;  /* 0x0000000000007918 */ /* 0x000fe20000000000 */
.L_x_10:
[----:B------:R-:W4:Y:S01]  /*0870*/  SHFL.IDX PT, R0, R53, RZ, 0x1f ;  /* 0x00001fff35007589 */ /* 0x000f2200000e0000 */
[----:B------:R-:W-:Y:S01]  /*0880*/  NOP ;  /* 0x0000000000007918 */ /* 0x000fe20000000000 */
[----:B----4-:R-:W-:-:S13]  /*0890*/  ISETP.NE.AND P0, PT, R0, 0x3, PT ;  /* 0x000000030000780c */ /* 0x010fda0003f05270 */
[----:B------:R-:W-:Y:S05]  /*08a0*/  @P0 BRA `(.L_x_11) ;  /* 0x0000000000300947 */ /* 0x000fea0003800000 */
[----:B--23--:R-:W2:Y:S01]  /*08b0*/  S2UR UR6, SR_CgaCtaId ;  /* 0x00000000000679c3 */ /* 0x00cea20000008800 */
[----:B------:R-:W-:Y:S01]  /*08c0*/  UMOV UR4, 0x400 ;  /* 0x0000040000047882 */ /* 0x000fe20000000000 */
[----:B------:R-:W-:Y:S01]  /*08d0*/  UMOV UR5, 0x20 ;  /* 0x0000002000057882 */ /* 0x000fe20000000000 */
[----:B------:R-:W-:Y:S01]  /*08e0*/  ELECT P0, URZ, PT ;  /* 0x0000000000ff782f */ /* 0x000fe20003800000 */
[----:B--2---:R-:W-:Y:S02]  /*08f0*/  ULEA UR6, UR6, UR4, 0x18 ;  /* 0x0000000406067291 */ /* 0x004fe4000f8ec0ff */
[----:B------:R-:W-:-:S04]  /*0900*/  UIADD3 UR4, UPT, UPT, -UR5, 0x100000, URZ ;  /* 0x0010000005047890 */ /* 0x000fc8000fffe1ff */
[----:B------:R-:W-:Y:S02]  /*0910*/  USHF.L.U32 UR5, UR4, 0xb, URZ ;  /* 0x0000000b04057899 */ /* 0x000fe400080006ff */
[----:B------:R-:W-:Y:S01]  /*0920*/  USHF.L.U32 UR4, UR4, 0x1, URZ ;  /* 0x0000000104047899 */ /* 0x000fe200080006ff */
[----:B------:R-:W2:Y:S11]  /*0930*/  FENCE.VIEW.ASYNC.S ;  /* 0x00000000000073c6 */ /* 0x000eb60000000000 */
[----:B--2---:R4:W2:Y:S01]  /*0940*/  SYNCS.EXCH.64 URZ, [UR6+0x70], UR4 ;  /* 0x0000700406ff75b2 */ /* 0x0048a20008000100 */
[----:B------:R4:W3:Y:S02]  /*0950*/  SYNCS.EXCH.64 URZ, [UR6+0x78], UR4 ;  /* 0x0000780406ff75b2 */ /* 0x0008e40008000100 */
[----:B----4-:R-:W-:Y:S01]  /*0960*/  NOP ;  /* 0x0000000000007918 */ /* 0x010fe20000000000 */
.L_x_11:
[----:B------:R-:W4:Y:S01]  /*0970*/  SHFL.IDX PT, R0, R53, RZ, 0x1f ;  /* 0x00001fff35007589 */ /* 0x000f2200000e0000 */
[----:B------:R-:W-:Y:S01]  /*0980*/  NOP ;  /* 0x0000000000007918 */ /* 0x000fe20000000000 */
[----:B----4-:R-:W-:-:S13]  /*0990*/  ISETP.NE.AND P0, PT, R0, 0x4, PT ;  /* 0x000000040000780c */ /* 0x010fda0003f05270 */
[----:B------:R-:W-:Y:S05]  /*09a0*/  @P0 BRA `(.L_x_12) ;  /* 0x00000000004c0947 */ /* 0x000fea0003800000 */
[----:B------:R-:W4:Y:S01]  /*09b0*/  S2UR UR5, SR_CgaCtaId ;  /* 0x00000000000579c3 */ /* 0x000f220000008800 */
[----:B--23--:R-:W-:Y:S01]  /*09c0*/  UMOV UR4, 0x3a0 ;  /* 0x000003a000047882 */ /* 0x00cfe20000000000 */
[----:B------:R-:W-:Y:S01]  /*09d0*/  UMOV UR6, 0x400 ;  /* 0x0000040000067882 */ /* 0x000fe20000000000 */
[----:B------:R-:W-:Y:S01]  /*09e0*/  USEL UR4, UR4, 0x320, UP3 ;  /* 0x0000032004047887 */ /* 0x000fe20009800000 */
[----:B------:R-:W-:Y:S01]  /*09f0*/  UMOV UR8, 0x1 ;  /* 0x0000000100087882 */ /* 0x000fe20000000000 */
[----:B------:R-:W-:Y:S01]  /*0a00*/  ELECT P0, URZ, PT ;  /* 0x0000000000ff782f */ /* 0x000fe20003800000 */
[----:B------:R-:W-:-:S04]  /*0a10*/  UIADD3 UR8, UPT, UPT, -UR8, 0x100000, URZ ;  /* 0x0010000008087890 */ /* 0x000fc8000fffe1ff */
[----:B------:R-:W-:Y:S02]  /*0a20*/  USHF.L.U32 UR9, UR8, 0xb, URZ ;  /* 0x0000000b08097899 */ /* 0x000fe400080006ff */
[----:B------:R-:W-:Y:S02]  /*0a30*/  USHF.L.U32 UR8, UR8, 0x1, URZ ;  /* 0x0000000108087899 */ /* 0x000fe400080006ff */
[----:B----4-:R-:W-:Y:S02]  /*0a40*/  ULEA UR6, UR5, UR6, 0x18 ;  /* 0x0000000605067291 */ /* 0x010fe4000f8ec0ff */
[----:B------:R-:W-:-:S04]  /*0a50*/  UIADD3 UR4, UPT, UPT, -UR4, 0x100000, URZ ;  /* 0x0010000004047890 */ /* 0x000fc8000fffe1ff */
[----:B------:R-:W-:Y:S02]  /*0a60*/  USHF.L.U32 UR5, UR4, 0xb, URZ ;  /* 0x0000000b04057899 */ /* 0x000fe400080006ff */
[----:B------:R-:W-:Y:S01]  /*0a70*/  USHF.L.U32 UR4, UR4, 0x1, URZ ;  /* 0x0000000104047899 */ /* 0x000fe200080006ff */
[----:B------:R-:W2:Y:S03]  /*0a80*/  FENCE.VIEW.ASYNC.S ;  /* 0x00000000000073c6 */ /* 0x000ea60000000000 */
[----:B--2---:R4:W2:Y:S08]  /*0a90*/  SYNCS.EXCH.64 URZ, [UR6+0x80], UR8 ;  /* 0x0000800806ff75b2 */ /* 0x0048b00008000100 */
[----:B------:R4:W3:Y:S01]  /*0aa0*/  SYNCS.EXCH.64 URZ, [UR6+0x90], UR4 ;  /* 0x0000900406ff75b2 */ /* 0x0008e20008000100 */
[----:B------:R4:W1:Y:S01]  /*0ab0*/  SYNCS.EXCH.64 URZ, [UR6+0x88], UR8 ;  /* 0x0000880806ff75b2 */ /* 0x0008620008000100 */
[----:B------:R4:W1:Y:S02]  /*0ac0*/  SYNCS.EXCH.64 URZ, [UR6+0x98], UR4 ;  /* 0x0000980406ff75b2 */ /* 0x0008640008000100 */
[----:B----4-:R-:W-:Y:S01]  /*0ad0*/  NOP ;  /* 0x0000000000007918 */ /* 0x010fe20000000000 */
.L_x_12:
[----:B------:R-:W4:Y:S01]  /*0ae0*/  SHFL.IDX PT, R0, R53, RZ, 0x1f ;  /* 0x00001fff35007589 */ /* 0x000f2200000e0000 */
[----:B------:R-:W-:Y:S01]  /*0af0*/  NOP ;  /* 0x0000000000007918 */ /* 0x000fe20000000000 */
[----:B----4-:R-:W-:-:S13]  /*0b00*/  ISETP.NE.AND P0, PT, R0, 0x5, PT ;  /* 0x000000050000780c */ /* 0x010fda0003f05270 */
[----:B------:R-:W-:Y:S05]  /*0b10*/  @P0 BRA `(.L_x_13) ;  /* 0x0000000000580947 */ /* 0x000fea0003800000 */
[----:B------:R-:W4:Y:S01]  /*0b20*/  S2UR UR5, SR_CgaCtaId ;  /* 0x00000000000579c3 */ /* 0x000f220000008800 */
[----:B--23--:R-:W-:Y:S01]  /*0b30*/  UMOV UR4, 0x400 ;  /* 0x0000040000047882 */ /* 0x00cfe20000000000 */
        /* <DEDUP_REMOVED lines=9> */
[----:B----4-:R-:W-:Y:S01]  /*0bd0*/  ULEA UR4, UR5, UR4, 0x18 ;  /* 0x0000000405047291 */ /* 0x010fe2000f8ec0ff */
[----:B------:R-:W2:Y:S11]  /*0be0*/  FENCE.VIEW.ASYNC.S ;  /* 0x00000000000073c6 */ /* 0x000eb60000000000 */
[----:B--2---:R4:W2:Y:S01]  /*0bf0*/  SYNCS.EXCH.64 URZ, [UR4+0xa0], UR6 ;  /* 0x0000a00604ff75b2 */ /* 0x0048a20008000100 */
[----:B------:R4:W3:Y:S01]  /*0c00*/  SYNCS.EXCH.64 URZ, [UR4+0xc0], UR8 ;  /* 0x0000c00804ff75b2 */ /* 0x0008e20008000100 */
[----:B------:R4:W1:Y:S01]  /*0c10*/  SYNCS.EXCH.64 URZ, [UR4+0xa8], UR6 ;  /* 0x0000a80604ff75b2 */ /* 0x0008620008000100 */
[----:B------:R4:W1:Y:S01]  /*0c20*/  SYNCS.EXCH.64 URZ, [UR4+0xc8], UR8 ;  /* 0x0000c80804ff75b2 */ /* 0x0008620008000100 */
[----:B------:R4:W1:Y:S01]  /*0c30*/  SYNCS.EXCH.64 URZ, [UR4+0xb0], UR6 ;  /* 0x0000b00604ff75b2 */ /* 0x0008620008000100 */
[----:B------:R4:W1:Y:S01]  /*0c40*/  SYNCS.EXCH.64 URZ, [UR4+0xd0], UR8 ;  /* 0x0000d00804ff75b2 */ /* 0x0008620008000100 */
[----:B------:R4:W1:Y:S01]  /*0c50*/  SYNCS.EXCH.64 URZ, [UR4+0xb8], UR6 ;  /* 0x0000b80604ff75b2 */ /* 0x0008620008000100 */
[----:B------:R4:W1:Y:S02]  /*0c60*/  SYNCS.EXCH.64 URZ, [UR4+0xd8], UR8 ;  /* 0x0000d80804ff75b2 */ /* 0x0008640008000100 */
[----:B----4-:R-:W-:Y:S01]  /*0c70*/  NOP ;  /* 0x0000000000007918 */ /* 0x010fe20000000000 */
.L_x_13:
[----:B------:R-:W4:Y:S01]  /*0c80*/  SHFL.IDX PT, R0, R53, RZ, 0x1f ;  /* 0x00001fff35007589 */ /* 0x000f2200000e0000 */
[----:B------:R-:W-:Y:S01]  /*0c90*/  ISETP.NE.OR P1, PT, RZ, UR13, !P1 ;  /* 0x0000000dff007c0c */ /* 0x000fe2000cf25670 */
[----:B------:R-:W-:Y:S01]  /*0ca0*/  NOP ;  /* 0x0000000000007918 */ /* 0x000fe20000000000 */
[----:B----4-:R-:W-:-:S13]  /*0cb0*/  ISETP.NE.AND P0, PT, R0, 0x3, PT ;  /* 0x000000030000780c */ /* 0x010fda0003f05270 */
[----:B------:R-:W-:Y:S05]  /*0cc0*/  @P0 BRA `(.L_x_14) ;  /* 0x0000000000380947 */ /* 0x000fea0003800000 */
[----:B------:R-:W4:Y:S01]  /*0cd0*/  S2UR UR5, SR_CgaCtaId ;  /* 0x00000000000579c3 */ /* 0x000f220000008800 */
[----:B--23--:R-:W-:Y:S01]  /*0ce0*/  UMOV UR4, 0x400 ;  /* 0x0000040000047882 */ /* 0x00cfe20000000000 */
[----:B------:R-:W-:Y:S01]  /*0cf0*/  UMOV UR6, 0x20 ;  /* 0x0000002000067882 */ /* 0x000fe20000000000 */
[----:B------:R-:W-:Y:S01]  /*0d00*/  ELECT P0, URZ, PT ;  /* 0x0000000000ff782f */ /* 0x000fe20003800000 */
[----:B------:R-:W-:-:S04]  /*0d10*/  UIADD3 UR6, UPT, UPT, -UR6, 0x100000, URZ ;  /* 0x0010000006067890 */ /* 0x000fc8000fffe1ff */
[----:B------:R-:W-:Y:S02]  /*0d20*/  USHF.L.U32 UR7, UR6, 0xb, URZ ;  /* 0x0000000b06077899 */ /* 0x000fe400080006ff */
[----:B------:R-:W-:Y:S02]  /*0d30*/  USHF.L.U32 UR6, UR6, 0x1, URZ ;  /* 0x0000000106067899 */ /* 0x000fe400080006ff */
[----:B----4-:R-:W-:Y:S01]  /*0d40*/  ULEA UR4, UR5, UR4, 0x18 ;  /* 0x0000000405047291 */ /* 0x010fe2000f8ec0ff */
[----:B------:R-:W2:Y:S11]  /*0d50*/  FENCE.VIEW.ASYNC.S ;  /* 0x00000000000073c6 */ /* 0x000eb60000000000 */
[----:B--2---:R4:W2:Y:S01]  /*0d60*/  SYNCS.EXCH.64 URZ, [UR4+0xe0], UR6 ;  /* 0x0000e00604ff75b2 */ /* 0x0048a20008000100 */
[----:B------:R4:W3:Y:S01]  /*0d70*/  SYNCS.EXCH.64 URZ, [UR4+0xf0], UR6 ;  /* 0x0000f00604ff75b2 */ /* 0x0008e20008000100 */
[----:B------:R4:W1:Y:S01]  /*0d80*/  SYNCS.EXCH.64 URZ, [UR4+0xe8], UR6 ;  /* 0x0000e80604ff75b2 */ /* 0x0008620008000100 */
[----:B------:R4:W1:Y:S02]  /*0d90*/  SYNCS.EXCH.64 URZ, [UR4+0xf8], UR6 ;  /* 0x0000f80604ff75b2 */ /* 0x0008640008000100 */
[----:B----4-:R-:W-:Y:S01]  /*0da0*/  NOP ;  /* 0x0000000000007918 */ /* 0x010fe20000000000 */
.L_x_14:
[----:B--23--:R-:W2:Y:S01]  /*0db0*/  S2UR UR7, SR_CgaCtaId ;  /* 0x00000000000779c3 */ /* 0x00cea20000008800 */
[----:B------:R-:W-:Y:S01]  /*0dc0*/  VOTEU.ALL UP0, P1 ;  /* 0x0000000000ff7886 */ /* 0x000fe20000800000 */
[----:B------:R-:W-:Y:S01]  /*0dd0*/  UMOV UR4, 0x20 ;  /* 0x0000002000047882 */ /* 0x000fe20000000000 */
[----:B------:R-:W-:Y:S01]  /*0de0*/  NOP ;  /* 0x0000000000007918 */ /* 0x000fe20000000000 */
[----:B-1----:R-:W-:Y:S01]  /*0df0*/  LOP3.LUT R3, R67, 0x1f, RZ, 0xc0, !PT ;  /* 0x0000001f43037812 */ /* 0x002fe200078ec0ff */
[----:B------:R-:W-:Y:S01]  /*0e00*/  UISETP.NE.AND UP4, UPT, UR13, URZ, UPT ;  /* 0x000000ff0d00728c */ /* 0x000fe2000bf85270 */
[----:B------:R-:W-:Y:S01]  /*0e10*/  @!UP0 UMOV UR6, 0x400 ;  /* 0x0000040000068882 */ /* 0x000fe20000000000 */
[----:B------:R-:W-:-:S04]  /*0e20*/  @!UP0 UIADD3 UR4, UPT, UPT, -UR4, 0x100000, URZ ;  /* 0x0010000004048890 */ /* 0x000fc8000fffe1ff */
[----:B------:R-:W-:Y:S02]  /*0e30*/  @!UP0 USHF.L.U32 UR5, UR4, 0xb, URZ ;  /* 0x0000000b04058899 */ /* 0x000fe400080006ff */
[----:B------:R-:W-:Y:S02]  /*0e40*/  @!UP0 USHF.L.U32 UR4, UR4, 0x1, URZ ;  /* 0x0000000104048899 */ /* 0x000fe400080006ff */
[----:B--2---:R-:W-:Y:S01]  /*0e50*/  @!UP0 ULEA UR6, UR7, UR6, 0x18 ;  /* 0x0000000607068291 */ /* 0x004fe2000f8ec0ff */
[----:B------:R-:W1:Y:S01]  /*0e60*/  LDCU UR7, c[0x0][0x36c] ;  /* 0x00006d80ff0777ac */ /* 0x000e620008000800 */
[----:B------:R-:W-:Y:S01]  /*0e70*/  VOTEU.ALL UP0, P1 ;  /* 0x0000000000ff7886 */ /* 0x000fe20000800000 */
[----:B------:R-:W2:Y:S09]  /*0e80*/  FENCE.VIEW.ASYNC.S ;  /* 0x00000000000073c6 */ /* 0x000eb20000000000 */
[----:B--2---:R2:W3:Y:S01]  /*0e90*/  @!UP0 SYNCS.EXCH.64 URZ, [UR6+0x100], UR4 ;  /* 0x0001000406ff85b2 */ /* 0x0044e20008000100 */
[----:B-1----:R-:W-:-:S09]  /*0ea0*/  UISETP.EQ.U32.AND UP5, UPT, UR7, 0x1, UPT ;  /* 0x000000010700788c */ /* 0x002fd2000bfa2070 */
[----:B--2---:R-:W-:Y:S05]  /*0eb0*/  BRA.U !UP5, `(.L_x_15) ;  /* 0x000000010d087547 */ /* 0x004fea000b800000 */
[----:B---3--:R-:W-:Y:S01]  /*0ec0*/  UCGABAR_ARV ;  /* 0x00000000000079c7 */ /* 0x008fe20008000000 */
[----:B------:R-:W-:Y:S05]  /*0ed0*/  BRA `(.L_x_16) ;  /* 0x0000000000047947 */ /* 0x000fea0003800000 */
.L_x_15:
[----:B---3--:R-:W-:Y:S01]  /*0ee0*/  NOP ;  /* 0x0000000000007918 */ /* 0x008fe20000000000 */
.L_x_16:
[----:B------:R-:W1:Y:S01]  /*0ef0*/  S2UR UR21, SR_CTAID.X ;  /* 0x00000000001579c3 */ /* 0x000e620000002500 */
[----:B------:R-:W-:-:S05]  /*0f00*/  CS2R.32 R55, SR_CgaSize ;  /* 0x0000000000377805 */ /* 0x000fca0000008a00 */
[----:B------:R-:W-:-:S05]  /*0f10*/  IMAD R55, R55, -0xa0, RZ ;  /* 0xffffff6037377824 */ /* 0x000fca00078e02ff */
[----:B------:R-:W-:-:S14]  /*0f20*/  R2UR UR5, R55 ;  /* 0x00000000370572ca */ /* 0x000fdc00000e0000 */
[----:B------:R-:W2:Y:S01]  /*0f30*/  LDCU UR5, c[0x0][UR5+0x2b0] ;  /* 0x00005600050577ac */ /* 0x000ea20008000800 */
[----:B------:R-:W-:-:S05]  /*0f40*/  CS2R.32 R55, SR_CgaSize ;  /* 0x0000000000377805 */ /* 0x000fca0000008a00 */
[----:B------:R-:W-:-:S05]  /*0f50*/  IMAD R55, R55, -0xa0, RZ ;  /* 0xffffff6037377824 */ /* 0x000fca00078e02ff */
[----:B------:R-:W-:-:S14]  /*0f60*/  R2UR UR4, R55 ;  /* 0x00000000370472ca */ /* 0x000fdc00000e0000 */
[----:B------:R-:W3:Y:S01]  /*0f70*/  LDCU UR4, c[0x0][UR4+0x2b4] ;  /* 0x00005680040477ac */ /* 0x000ee20008000800 */
[----:B------:R-:W4:Y:S01]  /*0f80*/  S2UR UR7, SR_CTAID.Y ;  /* 0x00000000000779c3 */ /* 0x000f220000002600 */
[----:B------:R-:W-:-:S05]  /*0f90*/  CS2R.32 R55, SR_CgaSize ;  /* 0x0000000000377805 */ /* 0x000fca0000008a00 */
[----:B------:R-:W-:-:S05]  /*0fa0*/  IMAD R55, R55, -0xa0, RZ ;  /* 0xffffff6037377824 */ /* 0x000fca00078e02ff */
[----:B------:R-:W-:-:S14]  /*0fb0*/  R2UR UR8, R55 ;  /* 0x00000000370872ca */ /* 0x000fdc00000e0000 */
[----:B------:R-:W3:Y:S01]  /*0fc0*/  LDCU UR8, c[0x0][UR8+0x2a0] ;  /* 0x00005400080877ac */ /* 0x000ee20008000800 */
[----:B------:R-:W-:-:S05]  /*0fd0*/  CS2R.32 R55, SR_CgaSize ;  /* 0x0000000000377805 */ /* 0x000fca0000008a00 */
[----:B------:R-:W-:-:S05]  /*0fe0*/  IMAD R55, R55, -0xa0, RZ ;  /* 0xffffff6037377824 */ /* 0x000fca00078e02ff */
[----:B------:R-:W-:-:S14]  /*0ff0*/  R2UR UR9, R55 ;  /* 0x00000000370972ca */ /* 0x000fdc00000e0000 */
[----:B------:R-:W3:Y:S01]  /*1000*/  LDCU UR9, c[0x0][UR9+0x2a4] ;  /* 0x00005480090977ac */ /* 0x000ee20008000800 */
[----:B------:R-:W3:Y:S01]  /*1010*/  S2UR UR10, SR_CgaCtaId ;  /* 0x00000000000a79c3 */ /* 0x000ee20000008800 */
[----:B------:R-:W-:Y:S01]  /*1020*/  UISETP.GT.U32.AND UP0, UPT, UR46, 0xffff, UPT ;  /* 0x0000ffff2e00788c */ /* 0x000fe2000bf04070 */
[----:B------:R-:W3:Y:S01]  /*1030*/  LDCU UR18, c[0x0][0xb24] ;  /* 0x00016480ff1277ac */ /* 0x000ee20008000800 */
[----:B------:R-:W-:Y:S01]  /*1040*/  UMOV UR29, 0x5 ;  /* 0x00000005001d7882 */ /* 0x000fe20000000000 */
[----:B-1----:R-:W-:-:S04]  /*1050*/  I2FP.F32.U32 R2, UR21 ;  /* 0x0000001500027c45 */ /* 0x002fc80008201000 */
[----:B------:R-:W1:Y:S01]  /*1060*/  S2UR UR36, SR_CTAID.Z ;  /* 0x00000000002479c3 */ /* 0x000e620000002700 */
[----:B------:R-:W1:Y:S01]  /*1070*/  LDCU UR42, c[0x0][0xb24] ;  /* 0x00016480ff2a77ac */ /* 0x000e620008000800 */
[----:B--2---:R-:W-:Y:S01]  /*1080*/  FMUL R2, R2, UR5 ;  /* 0x0000000502027c20 */ /* 0x004fe20008400000 */
[----:B------:R-:W-:Y:S01]  /*1090*/  USEL UR5, UR46, 0xffff, !UP0 ;  /* 0x0000ffff2e057887 */ /* 0x000fe2000c000000 */
[----:B----4-:R-:W-:Y:S01]  /*10a0*/  I2FP.F32.U32 R0, UR7 ;  /* 0x0000000700007c45 */ /* 0x010fe20008201000 */
[----:B------:R-:W2:Y:S03]  /*10b0*/  LDCU UR23, c[0x0][0xb30] ;  /* 0x00016600ff1777ac */ /* 0x000ea60008000800 */
[----:B------:R-:W4:Y:S01]  /*10c0*/  F2I.U32.TRUNC.NTZ R2, R2 ;  /* 0x0000000200027305 */ /* 0x000f22000020f000 */
[----:B---3--:R-:W-:Y:S01]  /*10d0*/  FMUL R0, R0, UR4 ;  /* 0x0000000400007c20 */ /* 0x008fe20008400000 */
[----:B------:R-:W-:-:S02]  /*10e0*/  ULOP3.LUT UR19, UR5, 0xffff, URZ, 0xc0, !UPT ;  /* 0x0000ffff05137892 */ /* 0x000fc4000f8ec0ff */
[----:B------:R-:W-:Y:S02]  /*10f0*/  USHF.L.U32 UR28, UR10, 0xa, URZ ;  /* 0x0000000a0a1c7899 */ /* 0x000fe400080006ff */
[----:B------:R-:W-:Y:S02]  /*1100*/  UISETP.GE.AND UP2, UPT, UR18, 0x1, UPT ;  /* 0x000000011200788c */ /* 0x000fe4000bf46270 */
[----:B------:R-:W3:Y:S01]  /*1110*/  F2I.U32.TRUNC.NTZ R0, R0 ;  /* 0x0000000000007305 */ /* 0x000ee2000020f000 */
[----:B------:R-:W-:Y:S01]  /*1120*/  UMOV UR20, UR7 ;  /* 0x0000000700147c82 */ /* 0x000fe20008000000 */
[----:B------:R-:W-:Y:S01]  /*1130*/  UMOV UR16, UR21 ;  /* 0x0000001500107c82 */ /* 0x000fe20008000000 */
[----:B----4-:R-:W-:Y:S02]  /*1140*/  R2UR UR4, R2 ;  /* 0x00000000020472ca */ /* 0x010fe400000e0000 */
[----:B------:R-:W-:Y:S02]  /*1150*/  PRMT R2, RZ, 0x7610, R2 ;  /* 0x00007610ff027816 */ /* 0x000fe40000000002 */
[----:B---3--:R-:W-:-:S02]  /*1160*/  R2UR UR6, R0 ;  /* 0x00000000000672ca */ /* 0x008fc400000e0000 */
[----:B------:R-:W-:-:S07]  /*1170*/  PRMT R0, RZ, 0x7610, R0 ;  /* 0x00007610ff007816 */ /* 0x000fce0000000000 */
[----:B------:R-:W-:-:S04]  /*1180*/  UIADD3 UR5, UPT, UPT, -UR4, URZ, URZ ;  /* 0x000000ff04057290 */ /* 0x000fc8000fffe1ff */
[----:B------:R-:W-:Y:S02]  /*1190*/  UIMAD UR5, UR8, UR5, UR21 ;  /* 0x00000005080572a4 */ /* 0x000fe4000f8e0215 */
[----:B------:R-:W-:-:S04]  /*11a0*/  UIADD3 UR4, UPT, UPT, -UR6, URZ, URZ ;  /* 0x000000ff06047290 */ /* 0x000fc8000fffe1ff */
[----:B------:R-:W-:Y:S01]  /*11b0*/  IMAD.U32 R55, RZ, RZ, UR5 ;  /* 0x00000005ff377e24 */ /* 0x000fe2000f8e00ff */
[----:B------:R-:W-:-:S06]  /*11c0*/  UIMAD UR4, UR9, UR4, UR7 ;  /* 0x00000004090472a4 */ /* 0x000fcc000f8e0207 */
[----:B------:R-:W-:Y:S01]  /*11d0*/  IMAD.U32 R54, RZ, RZ, UR4 ;  /* 0x00000004ff367e24 */ /* 0x000fe2000f8e00ff */
[----:B-12---:R-:W-:Y:S06]  /*11e0*/  BRA.U UP4, `(.L_x_17) ;  /* 0x0000000104447547 */ /* 0x006fec000b800000 */
[----:B------:R-:W-:Y:S02]  /*11f0*/  R2UR UR4, R55 ;  /* 0x00000000370472ca */ /* 0x000fe400000e0000 */
[----:B------:R-:W-:-:S11]  /*1200*/  R2UR UR8, R54 ;  /* 0x00000000360872ca */ /* 0x000fd600000e0000 */
[----:B------:R-:W-:Y:S02]  /*1210*/  UISETP.GT.U32.AND UP0, UPT, UR4, 0x1, UPT ;  /* 0x000000010400788c */ /* 0x000fe4000bf04070 */
[----:B------:R-:W-:Y:S02]  /*1220*/  ULOP3.LUT UR4, UR4, 0xfffffffe, URZ, 0xc0, !UPT ;  /* 0xfffffffe04047892 */ /* 0x000fe4000f8ec0ff */
[----:B------:R-:W-:Y:S02]  /*1230*/  UISETP.NE.AND UP1, UPT, UR8, URZ, UP0 ;  /* 0x000000ff0800728c */ /* 0x000fe40008725270 */
[----:B------:R-:W-:Y:S02]  /*1240*/  UISETP.NE.AND UP0, UPT, UR8, 0x1, UP0 ;  /* 0x000000010800788c */ /* 0x000fe40008705270 */
[----:B------:R-:W-:Y:S02]  /*1250*/  USEL UR7, URZ, 0x1, UP1 ;  /* 0x00000001ff077887 */ /* 0x000fe40008800000 */
[----:B------:R-:W-:-:S02]  /*1260*/  USEL UR6, URZ, 0x4, UP0 ;  /* 0x00000004ff067887 */ /* 0x000fc40008000000 */
[----:B------:R-:W-:Y:S02]  /*1270*/  USEL UR5, URZ, 0x2, UP1 ;  /* 0x00000002ff057887 */ /* 0x000fe40008800000 */
[----:B------:R-:W-:Y:S02]  /*1280*/  ULEA UR4, UR8, UR4, 0x1 ;  /* 0x0000000408047291 */ /* 0x000fe4000f8e08ff */
[----:B------:R-:W-:Y:S02]  /*1290*/  USEL UR8, URZ, 0x8, UP0 ;  /* 0x00000008ff087887 */ /* 0x000fe40008000000 */
[----:B------:R-:W-:-:S03]  /*12a0*/  UIADD3 UR5, UPT, UPT, UR5, UR6, UR7 ;  /* 0x0000000605057290 */ /* 0x000fc6000fffe007 */
[----:B------:R-:W-:Y:S01]  /*12b0*/  UMOV UR6, 0x3 ;  /* 0x0000000300067882 */ /* 0x000fe20000000000 */
[----:B------:R-:W-:Y:S02]  /*12c0*/  UIADD3 UR5, UPT, UPT, UR5, UR8, URZ ;  /* 0x0000000805057290 */ /* 0x000fe4000fffe0ff */
[----:B------:R-:W-:-:S04]  /*12d0*/  USHF.L.U32 UR4, UR6, UR4, URZ ;  /* 0x0000000406047299 */ /* 0x000fc800080006ff */
[----:B------:R-:W-:Y:S02]  /*12e0*/  IMAD.U32 R2, RZ, RZ, UR5 ;  /* 0x00000005ff027e24 */ /* 0x000fe4000f8e00ff */
[----:B------:R-:W-:Y:S02]  /*12f0*/  IMAD.U32 R0, RZ, RZ, UR4 ;  /* 0x00000004ff007e24 */ /* 0x000fe4000f8e00ff */
.L_x_17:
[----:B------:R-:W-:Y:S05]  /*1300*/  BRA.U !UP2, `(.L_x_18) ;  /* 0x000000010ad07547 */ /* 0x000fea000b800000 */
[----:B------:R-:W1:Y:S01]  /*1310*/  LDCU.128 UR24, c[0x0][0xb10] ;  /* 0x00016200ff1877ac */ /* 0x000e620008000c00 */
[----:B------:R-:W2:Y:S01]  /*1320*/  LDCU UR12, c[0x0][0x370] ;  /* 0x00006e00ff0c77ac */ /* 0x000ea20008000800 */
[----:B------:R-:W3:Y:S01]  /*1330*/  LDCU UR5, c[0x0][0x374] ;  /* 0x00006e80ff0577ac */ /* 0x000ee20008000800 */
[----:B------:R-:W4:Y:S01]  /*1340*/  LDCU UR22, c[0x0][0xb0c] ;  /* 0x00016180ff1677ac */ /* 0x000f220008000800 */
[----:B------:R-:W4:Y:S01]  /*1350*/  LDCU UR4, c[0x0][0xb20] ;  /* 0x00016400ff0477ac */ /* 0x000f220008000800 */
[----:B------:R-:W4:Y:S01]  /*1360*/  LDCU.64 UR16, c[0x0][0xb28] ;  /* 0x00016500ff1077ac */ /* 0x000f220008000a00 */
[----:B-1----:R-:W-:Y:S02]  /*1370*/  UISETP.NE.AND UP0, UPT, UR26, 0x1, UPT ;  /* 0x000000011a00788c */ /* 0x002fe4000bf05270 */
[----:B---3--:R-:W-:Y:S02]  /*1380*/  UIMAD.WIDE.U32 UR6, UR5, UR27, URZ ;  /* 0x0000001b050672a5 */ /* 0x008fe4000f8e00ff */
[----:B--2---:R-:W-:-:S02]  /*1390*/  UIMAD.WIDE.U32 UR8, UR12, UR24, URZ ;  /* 0x000000180c0872a5 */ /* 0x004fc4000f8e00ff */
[----:B----4-:R-:W-:Y:S02]  /*13a0*/  UISETP.NE.AND UP1, UPT, UR22, 0x1, UPT ;  /* 0x000000011600788c */ /* 0x010fe4000bf25270 */
[----:B------:R-:W-:Y:S01]  /*13b0*/  UISETP.NE.AND UP2, UPT, UR18, 0x1, UPT ;  /* 0x000000011200788c */ /* 0x000fe2000bf45270 */
[----:B------:R-:W-:Y:S02]  /*13c0*/  UMOV UR6, UR7 ;  /* 0x0000000700067c82 */ /* 0x000fe40008000000 */
[----:B------:R-:W-:Y:S01]  /*13d0*/  UMOV UR8, UR9 ;  /* 0x0000000900087c82 */ /* 0x000fe20008000000 */
[----:B------:R-:W-:Y:S02]  /*13e0*/  @UP0 USHF.R.U32.HI UR5, URZ, UR4, UR6 ;  /* 0x00000004ff050299 */ /* 0x000fe40008011606 */
[----:B------:R-:W-:Y:S02]  /*13f0*/  UIMAD.WIDE.U32 UR14, UR20, UR27, URZ ;  /* 0x0000001b140e72a5 */ /* 0x000fe4000f8e00ff */
[----:B------:R-:W-:-:S02]  /*1400*/  UIMAD.WIDE.U32 UR6, UR5, UR16, URZ ;  /* 0x00000010050672a5 */ /* 0x000fc4000f8e00ff */
[----:B------:R-:W-:Y:S02]  /*1410*/  @UP1 USHF.R.U32.HI UR12, URZ, UR25, UR8 ;  /* 0x00000019ff0c1299 */ /* 0x000fe40008011608 */
[----:B------:R-:W-:Y:S02]  /*1420*/  UIMAD.WIDE.U32 UR10, UR21, UR24, URZ ;  /* 0x00000018150a72a5 */ /* 0x000fe4000f8e00ff */
[----:B------:R-:W-:Y:S01]  /*1430*/  UIMAD.WIDE.U32 UR8, UR12, UR16, URZ ;  /* 0x000000100c0872a5 */ /* 0x000fe2000f8e00ff */
[----:B------:R-:W-:Y:S01]  /*1440*/  UMOV UR14, UR15 ;  /* 0x0000000f000e7c82 */ /* 0x000fe20008000000 */
[----:B------:R-:W-:Y:S01]  /*1450*/  UMOV UR6, UR7 ;  /* 0x0000000700067c82 */ /* 0x000fe20008000000 */
[----:B------:R-:W-:Y:S02]  /*1460*/  USHF.R.U32.HI UR14, URZ, UR4, UR14 ;  /* 0x00000004ff0e7299 */ /* 0x000fe4000801160e */
[----:B------:R-:W-:Y:S01]  /*1470*/  @UP2 USHF.R.U32.HI UR5, URZ, UR17, UR6 ;  /* 0x00000011ff052299 */ /* 0x000fe20008011606 */
[----:B------:R-:W-:-:S02]  /*1480*/  UMOV UR10, UR11 ;  /* 0x0000000b000a7c82 */ /* 0x000fc40008000000 */
[----:B------:R-:W-:Y:S01]  /*1490*/  UMOV UR6, UR9 ;  /* 0x0000000900067c82 */ /* 0x000fe20008000000 */
[----:B------:R-:W-:Y:S02]  /*14a0*/  USHF.R.U32.HI UR10, URZ, UR25, UR10 ;  /* 0x00000019ff0a7299 */ /* 0x000fe4000801160a */
[----:B------:R-:W-:Y:S02]  /*14b0*/  @UP2 USHF.R.U32.HI UR12, URZ, UR17, UR6 ;  /* 0x00000011ff0c2299 */ /* 0x000fe40008011606 */
[----:B------:R-:W-:Y:S02]  /*14c0*/  USEL UR4, UR20, UR14, !UP0 ;  /* 0x0000000e14047287 */ /* 0x000fe4000c000000 */
[----:B------:R-:W-:Y:S02]  /*14d0*/  UIMAD UR6, UR5, UR18, URZ ;  /* 0x00000012050672a4 */ /* 0x000fe4000f8e02ff */
[----:B------:R-:W-:Y:S02]  /*14e0*/  USEL UR5, UR21, UR10, !UP1 ;  /* 0x0000000a15057287 */ /* 0x000fe4000c800000 */
[----:B------:R-:W-:-:S02]  /*14f0*/  UIMAD UR8, UR12, UR18, URZ ;  /* 0x000000120c0872a4 */ /* 0x000fc4000f8e02ff */
[----:B------:R-:W-:Y:S02]  /*1500*/  UISETP.GE.AND UP0, UPT, UR4, UR6, UPT ;  /* 0x000000060400728c */ /* 0x000fe4000bf06270 */
[----:B------:R-:W-:Y:S02]  /*1510*/  UIMAD.WIDE.U32 UR6, UR4, UR16, URZ ;  /* 0x00000010040672a5 */ /* 0x000fe4000f8e00ff */
[----:B------:R-:W-:Y:S02]  /*1520*/  UISETP.GE.OR UP0, UPT, UR5, UR8, UP0 ;  /* 0x000000080500728c */ /* 0x000fe40008706670 */
[----:B------:R-:W-:Y:S02]  /*1530*/  UIMAD.WIDE.U32 UR8, UR5, UR16, URZ ;  /* 0x00000010050872a5 */ /* 0x000fe4000f8e00ff */
[----:B------:R-:W-:Y:S02]  /*1540*/  USHF.R.U32.HI UR7, URZ, UR17, UR7 ;  /* 0x00000011ff077299 */ /* 0x000fe40008011607 */
[----:B------:R-:W-:-:S02]  /*1550*/  UIADD3 UR10, UPT, UPT, -UR4, URZ, URZ ;  /* 0x000000ff040a7290 */ /* 0x000fc4000fffe1ff */
[----:B------:R-:W-:Y:S02]  /*1560*/  USEL UR7, UR4, UR7, !UP2 ;  /* 0x0000000704077287 */ /* 0x000fe4000d000000 */
[----:B------:R-:W-:Y:S01]  /*1570*/  UIADD3 UR16, UPT, UPT, -UR5, URZ, URZ ;  /* 0x000000ff05107290 */ /* 0x000fe2000fffe1ff */
[----:B------:R-:W-:Y:S01]  /*1580*/  @!UP0 UMOV UR6, UR9 ;  /* 0x0000000900068c82 */ /* 0x000fe20008000000 */
[----:B------:R-:W-:Y:S02]  /*1590*/  UIADD3 UR8, UPT, UPT, -UR7, URZ, URZ ;  /* 0x000000ff07087290 */ /* 0x000fe4000fffe1ff */
[----:B------:R-:W-:Y:S02]  /*15a0*/  @!UP0 USHF.R.U32.HI UR6, URZ, UR17, UR6 ;  /* 0x00000011ff068299 */ /* 0x000fe40008011606 */
[----:B------:R-:W-:Y:S02]  /*15b0*/  UIMAD UR8, UR18, UR8, UR4 ;  /* 0x00000008120872a4 */ /* 0x000fe4000f8e0204 */
[----:B------:R-:W-:-:S02]  /*15c0*/  @!UP0 USEL UR6, UR5, UR6, !UP2 ;  /* 0x0000000605068287 */ /* 0x000fc4000d000000 */
[----:B------:R-:W-:Y:S02]  /*15d0*/  UIMAD UR20, UR26, UR10, UR20 ;  /* 0x0000000a1a1472a4 */ /* 0x000fe4000f8e0214 */
[----:B------:R-:W-:Y:S02]  /*15e0*/  @!UP0 UIADD3 UR7, UPT, UPT, UR7, -UR6, URZ ;  /* 0x8000000607078290 */ /* 0x000fe4000fffe0ff */
[----:B------:R-:W-:Y:S02]  /*15f0*/  @!UP0 UIMAD UR6, UR8, UR12, UR6 ;  /* 0x0000000c080682a4 */ /* 0x000fe4000f8e0206 */
[----:B------:R-:W-:Y:S02]  /*1600*/  @!UP0 UIMAD UR4, UR7, UR18, UR5 ;  /* 0x00000012070482a4 */ /* 0x000fe4000f8e0205 */
[----:B------:R-:W-:Y:S02]  /*1610*/  UIMAD UR16, UR22, UR16, UR21 ;  /* 0x00000010161072a4 */ /* 0x000fe4000f8e0215 */
[----:B------:R-:W-:Y:S01]  /*1620*/  UIMAD UR20, UR4, UR26, UR20 ;  /* 0x0000001a041472a4 */ /* 0x000fe2000f8e0214 */
[----:B------:R-:W-:-:S02]  /*1630*/  @!UP0 UMOV UR5, UR6 ;  /* 0x0000000600058c82 */ /* 0x000fc40008000000 */
[----:B------:R-:W-:-:S12]  /*1640*/  UIMAD UR16, UR5, UR22, UR16 ;  /* 0x00000016051072a4 */ /* 0x000fd8000f8e0210 */
.L_x_18:
[----:B------:R-:W-:Y:S02]  /*1650*/  UISETP.NE.AND UP1, UPT, UR23, 0x1, UPT ;  /* 0x000000011700788c */ /* 0x000fe4000bf25270 */
[----:B------:R-:W-:Y:S02]  /*1660*/  UISETP.NE.AND UP0, UPT, UR13, 0x2, UPT ;  /* 0x000000020d00788c */ /* 0x000fe4000bf05270 */
[----:B------:R-:W-:Y:S02]  /*1670*/  ULOP3.LUT UR28, UR28, 0x800, URZ, 0xc0, !UPT ;  /* 0x000008001c1c7892 */ /* 0x000fe4000f8ec0ff */
[----:B------:R-:W-:-:S03]  /*1680*/  USHF.L.U32 UR24, UR29, UR19, URZ ;  /* 0x000000131d187299 */ /* 0x000fc600080006ff */
[----:B------:R-:W-:Y:S09]  /*1690*/  BRA.U UP1, `(.L_x_19) ;  /* 0x0000000101447547 */ /* 0x000ff2000b800000 */
[----:B------:R-:W1:Y:S01]  /*16a0*/  LDCU.128 UR8, c[0x0][0xb10] ;  /* 0x00016200ff0877ac */ /* 0x000e620008000c00 */
[----:B------:R-:W2:Y:S01]  /*16b0*/  LDCU UR12, c[0x0][0xb0c] ;  /* 0x00016180ff0c77ac */ /* 0x000ea20008000800 */
[----:B------:R-:W3:Y:S01]  /*16c0*/  LDCU UR14, c[0x0][0xb20] ;  /* 0x00016400ff0e77ac */ /* 0x000ee20008000800 */
[----:B-1----:R-:W-:Y:S02]  /*16d0*/  UIMAD.WIDE.U32 UR6, UR16, UR8, URZ ;  /* 0x00000008100672a5 */ /* 0x002fe4000f8e00ff */
[----:B------:R-:W-:Y:S02]  /*16e0*/  UIMAD.WIDE.U32 UR4, UR20, UR11, URZ ;  /* 0x0000000b140472a5 */ /* 0x000fe4000f8e00ff */
[----:B--2---:R-:W-:Y:S02]  /*16f0*/  UISETP.NE.AND UP2, UPT, UR12, 0x1, UPT ;  /* 0x000000010c00788c */ /* 0x004fe4000bf45270 */
[----:B------:R-:W-:Y:S01]  /*1700*/  UISETP.NE.AND UP1, UPT, UR10, 0x1, UPT ;  /* 0x000000010a00788c */ /* 0x000fe2000bf25270 */
[----:B------:R-:W-:-:S02]  /*1710*/  UMOV UR6, UR7 ;  /* 0x0000000700067c82 */ /* 0x000fc40008000000 */
[----:B------:R-:W-:Y:S01]  /*1720*/  UMOV UR4, UR5 ;  /* 0x0000000500047c82 */ /* 0x000fe20008000000 */
[----:B------:R-:W-:Y:S02]  /*1730*/  USHF.R.U32.HI UR6, URZ, UR9, UR6 ;  /* 0x00000009ff067299 */ /* 0x000fe40008011606 */
[----:B---3--:R-:W-:Y:S02]  /*1740*/  USHF.R.U32.HI UR4, URZ, UR14, UR4 ;  /* 0x0000000eff047299 */ /* 0x008fe40008011604 */
[----:B------:R-:W-:Y:S02]  /*1750*/  USEL UR5, UR16, UR6, !UP2 ;  /* 0x0000000610057287 */ /* 0x000fe4000d000000 */
[----:B------:R-:W-:-:S04]  /*1760*/  USEL UR4, UR20, UR4, !UP1 ;  /* 0x0000000414047287 */ /* 0x000fc8000c800000 */
[----:B------:R-:W-:Y:S02]  /*1770*/  UIADD3 UR6, UPT, UPT, -UR4, UR5, URZ ;  /* 0x0000000504067290 */ /* 0x000fe4000fffe1ff */
[----:B------:R-:W-:Y:S02]  /*1780*/  UIADD3 UR4, UPT, UPT, UR4, -UR5, URZ ;  /* 0x8000000504047290 */ /* 0x000fe4000fffe0ff */
[----:B------:R-:W-:Y:S02]  /*1790*/  UIMAD UR20, UR6, UR10, UR20 ;  /* 0x0000000a061472a4 */ /* 0x000fe4000f8e0214 */
[----:B------:R-:W-:-:S12]  /*17a0*/  UIMAD UR16, UR4, UR12, UR16 ;  /* 0x0000000c041072a4 */ /* 0x000fd8000f8e0210 */
.L_x_19:
[----:B------:R-:W-:Y:S05]  /*17b0*/  BRA.U !UP5, `(.L_x_20) ;  /* 0x000000010d0c7547 */ /* 0x000fea000b800000 */
[----:B------:R-:W-:Y:S01]  /*17c0*/  UCGABAR_WAIT ;  /* 0x0000000000007dc7 */ /* 0x000fe20008000000 */
[----:B------:R-:W-:Y:S01]  /*17d0*/  CCTL.IVALL ;  /* 0x00000000ff00798f */ /* 0x000fe20002000000 */
[----:B------:R-:W-:Y:S05]  /*17e0*/  BRA `(.L_x_21) ;  /* 0x0000000000047947 */ /* 0x000fea0003800000 */
.L_x_20:
[----:B------:R-:W-:Y:S06]  /*17f0*/  BAR.SYNC.DEFER_BLOCKING 0x0 ;  /* 0x0000000000007b1d */ /* 0x000fec0000010000 */
.L_x_21:
[----:B------:R-:W-:Y:S05]  /*1800*/  BRA.U UP0, `(.L_x_22) ;  /* 0x0000001100cc7547 */ /* 0x000fea000b800000 */
[----:B------:R-:W1:Y:S01]  /*1810*/  LDCU UR6, c[0x0][0x38c] ;  /* 0x00007180ff0677ac */ /* 0x000e620008000800 */
[----:B------:R-:W2:Y:S01]  /*1820*/  S2UR UR9, SR_CgaCtaId ;  /* 0x00000000000979c3 */ /* 0x000ea20000008800 */
[----:B------:R-:W-:Y:S01]  /*1830*/  PLOP3.LUT P1, PT, PT, PT, UP3, 0x80, 0x8 ;  /* 0x000000000008781c */ /* 0x000fe20003f2f038 */
[----:B------:R-:W-:Y:S01]  /*1840*/  IMAD.MOV.U32 R12, RZ, RZ, 0x1 ;  /* 0x00000001ff0c7424 */ /* 0x000fe200078e00ff */
[----:B------:R-:W-:Y:S01]  /*1850*/  UMOV UR8, 0x400 ;  /* 0x0000040000087882 */ /* 0x000fe20000000000 */
[----:B------:R-:W-:Y:S01]  /*1860*/  UISETP.NE.AND UP1, UPT, UR13, URZ, UPT ;  /* 0x000000ff0d00728c */ /* 0x000fe2000bf25270 */
[----:B------:R-:W-:Y:S01]  /*1870*/  ISETP.NE.AND P2, PT, R3, RZ, P3 ;  /* 0x000000ff0300720c */ /* 0x000fe20001f45270 */
[----:B------:R-:W-:Y:S01]  /*1880*/  USHF.L.U32 UR7, UR21, 0x7, URZ ;  /* 0x0000000715077899 */ /* 0x000fe200080006ff */
[----:B------:R-:W-:Y:S01]  /*1890*/  PLOP3.LUT P1, PT, P1, PT, PT, 0x8, 0x80 ;  /* 0x000000000080781c */ /* 0x000fe20000f2e170 */
[----:B------:R-:W-:Y:S01]  /*18a0*/  USHF.L.U32 UR46, UR21, 0x5, URZ ;  /* 0x00000005152e7899 */ /* 0x000fe200080006ff */
[----:B------:R-:W-:Y:S01]  /*18b0*/  CS2R R10, SRZ ;  /* 0x00000000000a7805 */ /* 0x000fe2000001ff00 */
[----:B------:R-:W-:Y:S01]  /*18c0*/  IMAD.MOV.U32 R9, RZ, RZ, RZ ;  /* 0x000000ffff097224 */ /* 0x000fe200078e00ff */
[----:B------:R-:W3:Y:S01]  /*18d0*/  LDCU UR39, c[0x0][0x370] ;  /* 0x00006e00ff2777ac */ /* 0x000ee20008000800 */
[----:B------:R-:W-:Y:S01]  /*18e0*/  IMAD.MOV.U32 R8, RZ, RZ, 0x1 ;  /* 0x00000001ff087424 */ /* 0x000fe200078e00ff */
[----:B------:R-:W4:Y:S01]  /*18f0*/  LDCU.64 UR26, c[0x0][0x348] ;  /* 0x00006900ff1a77ac */ /* 0x000f220008000a00 */
[----:B-1----:R-:W-:-:S02]  /*1900*/  UIADD3 UR5, UPT, UPT, UR6, 0x1f, URZ ;  /* 0x0000001f06057890 */ /* 0x002fc4000fffe0ff */
[----:B------:R-:W-:Y:S02]  /*1910*/  UIADD3 UR47, UPT, UPT, UR6, 0x3e, URZ ;  /* 0x0000003e062f7890 */ /* 0x000fe4000fffe0ff */
[----:B------:R-:W-:Y:S02]  /*1920*/  USHF.R.S32.HI UR4, URZ, 0x1f, UR5 ;  /* 0x0000001fff047899 */ /* 0x000fe40008011405 */
[----:B--2---:R-:W-:Y:S02]  /*1930*/  ULEA UR13, UR9, UR8, 0x18 ;  /* 0x00000008090d7291 */ /* 0x004fe4000f8ec0ff */
[----:B------:R-:W-:Y:S02]  /*1940*/  ULEA.HI UR4, UR4, UR5, URZ, 0x5 ;  /* 0x0000000504047291 */ /* 0x000fe4000f8f28ff */
[----:B------:R-:W-:Y:S02]  /*1950*/  ULOP3.LUT UR5, UR7, 0x80, URZ, 0xc0, !UPT ;  /* 0x0000008007057892 */ /* 0x000fe4000f8ec0ff */
[----:B------:R-:W-:-:S02]  /*1960*/  USHF.R.S32.HI UR41, URZ, 0x5, UR4 ;  /* 0x00000005ff297899 */ /* 0x000fc40008011404 */
[----:B------:R-:W-:Y:S02]  /*1970*/  UIADD3 UR4, UPT, UPT, UR6, -0x1, URZ ;  /* 0xffffffff06047890 */ /* 0x000fe4000fffe0ff */
[----:B------:R-:W-:Y:S02]  /*1980*/  UISETP.LT.U32.AND UP0, UPT, UR41, 0x3, UPT ;  /* 0x000000032900788c */ /* 0x000fe4000bf01070 */
[----:B------:R-:W-:Y:S02]  /*1990*/  UISETP.GE.U32.AND UP2, UPT, UR4, -0x3f, UPT ;  /* 0xffffffc10400788c */ /* 0x000fe4000bf46070 */
[----:B------:R-:W-:Y:S02]  /*19a0*/  USEL UR40, UR41, 0x3, UP0 ;  /* 0x0000000329287887 */ /* 0x000fe40008000000 */
[----:B------:R-:W-:Y:S02]  /*19b0*/  ULEA UR30, UR28, UR13, 0x2 ;  /* 0x0000000d1c1e7291 */ /* 0x000fe4000f8e10ff */
[----:B------:R-:W-:Y:S01]  /*19c0*/  UIADD3 UR4, UPT, UPT, UR40, -0x1, URZ ;  /* 0xffffffff28047890 */ /* 0x000fe2000fffe0ff */
[----:B------:R-:W1:Y:S04]  /*19d0*/  LDCU UR38, c[0x0][0x374] ;  /* 0x00006e80ff2677ac */ /* 0x000e680008000800 */
[----:B------:R-:W-:-:S02]  /*19e0*/  @UP2 UIADD3 UR4, UPT, UPT, UR40, URZ, URZ ;  /* 0x000000ff28042290 */ /* 0x000fc4000fffe0ff */
[----:B------:R-:W-:Y:S02]  /*19f0*/  ULOP3.LUT UR46, UR46, 0x20, URZ, 0xc0, !UPT ;  /* 0x000000202e2e7892 */ /* 0x000fe4000f8ec0ff */
[----:B------:R-:W-:Y:S02]  /*1a00*/  USEL UR21, UR48, 0x2, UP1 ;  /* 0x0000000230157887 */ /* 0x000fe40008800000 */
[----:B------:R-:W-:Y:S02]  /*1a10*/  ULEA.HI UR45, UR28, UR5, URZ, 0x1b ;  /* 0x000000051c2d7291 */ /* 0x000fe4000f8fd8ff */
[----:B------:R-:W-:Y:S02]  /*1a20*/  UIADD3 UR30, UPT, UPT, UR30, 0x8400, URZ ;  /* 0x000084001e1e7890 */ /* 0x000fe4000fffe0ff */
[----:B------:R-:W-:Y:S02]  /*1a30*/  UIADD3 UR44, UPT, UPT, UR41, -UR40, URZ ;  /* 0x80000028292c7290 */ /* 0x000fe4000fffe0ff */
[----:B------:R-:W-:-:S02]  /*1a40*/  UIADD3 UR29, UPT, UPT, UR4, 0x1, URZ ;  /* 0x00000001041d7890 */ /* 0x000fc4000fffe0ff */
[----:B------:R-:W-:Y:S01]  /*1a50*/  UIADD3 UR43, UPT, UPT, -UR4, URZ, URZ ;  /* 0x000000ff042b7290 */ /* 0x000fe2000fffe1ff */
[----:B-1-34-:R-:W-:-:S11]  /*1a60*/  UMOV UR6, URZ ;  /* 0x000000ff00067c82 */ /* 0x01afd60008000000 */
.L_x_42:
[----:B------:R-:W1:Y:S02]  /*1a70*/  S2UR UR4, SR_CgaCtaId ;  /* 0x00000000000479c3 */ /* 0x000e640000008800 */
[----:B-1----:R-:W-:-:S09]  /*1a80*/  UISETP.NE.AND UP0, UPT, UR4, URZ, UPT ;  /* 0x000000ff0400728c */ /* 0x002fd2000bf05270 */
[----:B------:R-:W-:Y:S05]  /*1a90*/  BRA.U UP0, `(.L_x_23) ;  /* 0x0000000100287547 */ /* 0x000fea000b800000 */
[----:B------:R-:W-:Y:S02]  /*1aa0*/  LEA R0, R9, UR13, 0x3 ;  /* 0x0000000d09007c11 */ /* 0x000fe4000f8e18ff */
[----:B------:R-:W-:-:S04]  /*1ab0*/  SHF.L.U32 R2, R8, 0x1f, RZ ;  /* 0x0000001f08027819 */ /* 0x000fc800000006ff */
[----:B------:R-:W1:Y:S02]  /*1ac0*/  SYNCS.PHASECHK.TRANS64.TRYWAIT P0, [R0+URZ+0xf0], R2 ;  /* 0x0000f002000075a7 */ /* 0x000e6400080011ff */
[----:B-1----:R-:W-:Y:S05]  /*1ad0*/  @!P0 BRA `(.L_x_24) ;  /* 0x0000007000dc8947 */ /* 0x002fea0003800000 */
.L_x_148:
[----:B------:R-:W-:Y:S01]  /*1ae0*/  VIADD R9, R9, 0x1 ;  /* 0x0000000109097836 */ /* 0x000fe20000000000 */
[----:B------:R1:W-:Y:S04]  /*1af0*/  SYNCS.ARRIVE.TRANS64.A1T0 RZ, [R0+URZ+0xe0], RZ ;  /* 0x0000e0ff00ff79a7 */ /* 0x0003e800081000ff */
[----:B------:R-:W-:-:S04]  /*1b00*/  ISETP.NE.AND P0, PT, R9, 0x2, PT ;  /* 0x000000020900780c */ /* 0x000fc80003f05270 */
[----:B------:R-:W-:Y:S02]  /*1b10*/  SEL R9, R9, RZ, P0 ;  /* 0x000000ff09097207 */ /* 0x000fe40000000000 */
[----:B-1----:R-:W-:-:S04]  /*1b20*/  SEL R0, RZ, 0x1, P0 ;  /* 0x00000001ff007807 */ /* 0x002fc80000000000 */
[----:B------:R-:W-:-:S07]  /*1b30*/  LOP3.LUT R8, R8, R0, RZ, 0x3c, !PT ;  /* 0x0000000008087212 */ /* 0x000fce00078e3cff */
.L_x_23:
[----:B------:R-:W-:Y:S01]  /*1b40*/  ULEA UR4, UR6, UR13, 0x3 ;  /* 0x0000000d06047291 */ /* 0x000fe2000f8e18ff */
[----:B------:R-:W-:Y:S01]  /*1b50*/  SHF.L.U32 R0, R12, 0x1f, RZ ;  /* 0x0000001f0c007819 */ /* 0x000fe200000006ff */
[----:B------:R-:W-:Y:S02]  /*1b60*/  UISETP.GE.U32.AND UP0, UPT, UR47, 0x3f, UPT ;  /* 0x0000003f2f00788c */ /* 0x000fe4000bf06070 */
[----:B------:R-:W-:Y:S01]  /*1b70*/  ULEA UR11, UR20, UR46, 0x6 ;  /* 0x0000002e140b7291 */ /* 0x000fe2000f8e30ff */
[----:B------:R-:W-:-:S04]  /*1b80*/  UMOV UR7, URZ ;  /* 0x000000ff00077c82 */ /* 0x000fc80008000000 */
[----:B------:R1:W2:Y:S01]  /*1b90*/  SYNCS.PHASECHK.TRANS64.TRYWAIT P0, [UR4+0x18], R0 ;  /* 0x00001800ff0075a7 */ /* 0x0002a20008001104 */
[----:B------:R-:W-:-:S04]  /*1ba0*/  ULEA.HI UR4, UR16, UR16, URZ, 0x1 ;  /* 0x0000001010047291 */ /* 0x000fc8000f8f08ff */
[----:B------:R-:W-:-:S04]  /*1bb0*/  USHF.L.U32 UR4, UR4, 0x7, URZ ;  /* 0x0000000704047899 */ /* 0x000fc800080006ff */
[----:B------:R-:W-:-:S04]  /*1bc0*/  ULOP3.LUT UR35, UR4, 0xffffff00, URZ, 0xc0, !UPT ;  /* 0xffffff0004237892 */ /* 0x000fc8000f8ec0ff */
[----:B------:R-:W-:Y:S01]  /*1bd0*/  UIADD3 UR35, UPT, UPT, UR45, UR35, URZ ;  /* 0x000000232d237290 */ /* 0x000fe2000fffe0ff */
[----:B------:R-:W-:Y:S11]  /*1be0*/  BRA.U !UP0, `(.L_x_25) ;  /* 0x0000000108c87547 */ /* 0x000ff6000b800000 */
[----:B------:R-:W-:Y:S01]  /*1bf0*/  UMOV UR16, UR43 ;  /* 0x0000002b00107c82 */ /* 0x000fe20008000000 */
[----:B------:R-:W-:Y:S01]  /*1c00*/  UMOV UR4, UR6 ;  /* 0x0000000600047c82 */ /* 0x000fe20008000000 */
[----:B------:R-:W-:-:S05]  /*1c10*/  UMOV UR34, URZ ;  /* 0x000000ff00227c82 */ /* 0x000fca0008000000 */
.L_x_31:
[----:B------:R-:W-:Y:S01]  /*1c20*/  ULEA UR33, UR4, UR13, 0x3 ;  /* 0x0000000d04217291 */ /* 0x000fe2000f8e18ff */
[----:B------:R-:W-:Y:S01]  /*1c30*/  @P3 MOV R2, 0xa000 ;  /* 0x0000a00000023802 */ /* 0x000fe20000000f00 */
[----:B--234-:R-:W-:Y:S10]  /*1c40*/  @P0 BRA `(.L_x_26) ;  /* 0x00000000000c0947 */ /* 0x01cff40003800000 */
[----:B------:R-:W-:-:S04]  /*1c50*/  SHF.L.U32 R3, R12, 0x1f, RZ ;  /* 0x0000001f0c037819 */ /* 0x000fc800000006ff */
[----:B------:R-:W2:Y:S02]  /*1c60*/  SYNCS.PHASECHK.TRANS64.TRYWAIT P0, [UR33+0x18], R3 ;  /* 0x00001803ff0075a7 */ /* 0x000ea40008001121 */
[----:B--2---:R-:W-:Y:S05]  /*1c70*/  @!P0 BRA `(.L_x_27) ;  /* 0x0000007000888947 */ /* 0x004fea0003800000 */
.L_x_26:
[----:B------:R2:W-:Y:S01]  /*1c80*/  @P3 SYNCS.ARRIVE.TRANS64 RZ, [UR33], R2 ;  /* 0x00000002ffff39a7 */ /* 0x0005e20008000021 */
[----:B------:R-:W-:Y:S02]  /*1c90*/  ULOP3.LUT UR5, UR21, 0x2, URZ, 0xfc, !UPT ;  /* 0x0000000215057892 */ /* 0x000fe4000f8efcff */
[----:B------:R-:W-:Y:S02]  /*1ca0*/  UIADD3 UR16, UPT, UPT, UR16, 0x1, URZ ;  /* 0x0000000110107890 */ /* 0x000fe4000fffe0ff */
[----:B------:R-:W-:Y:S02]  /*1cb0*/  UISETP.NE.AND UP0, UPT, UR5, 0x2, UPT ;  /* 0x000000020500788c */ /* 0x000fe4000bf05270 */
[----:B------:R-:W-:-:S07]  /*1cc0*/  UISETP.NE.AND UP2, UPT, UR16, 0x1, UPT ;  /* 0x000000011000788c */ /* 0x000fce000bf45270 */
[----:B------:R-:W-:Y:S05]  /*1cd0*/  BRA.U UP0, `(.L_x_28) ;  /* 0x0000000100047547 */ /* 0x000fea000b800000 */
[----:B------:R-:W-:Y:S05]  /*1ce0*/  BPT.TRAP 0x1 ;  /* 0x000000040000795c */ /* 0x000fea0000300000 */
.L_x_28:
[----:B------:R-:W-:Y:S04]  /*1cf0*/  BSSY.RECONVERGENT B0, `(.L_x_29) ;  /* 0x0000003000007945 */ /* 0x000fe80003800200 */
[----:B------:R-:W-:Y:S05]  /*1d00*/  @!P2 BRA `(.L_x_30) ;  /* 0x000000000004a947 */ /* 0x000fea0003800000 */
[----:B------:R-:W-:Y:S05]  /*1d10*/  BPT.TRAP 0x1 ;  /* 0x000000040000795c */ /* 0x000fea0000300000 */
.L_x_30:
[----:B------:R-:W-:Y:S05]  /*1d20*/  BSYNC.RECONVERGENT B0 ;  /* 0x0000000000007941 */ /* 0x000fea0003800200 */
.L_x_29:
[----:B------:R-:W-:Y:S02]  /*1d30*/  UIADD3 UR5, UPT, UPT, UR4, 0x1, URZ ;  /* 0x0000000104057890 */ /* 0x000fe4000fffe0ff */
[----:B------:R-:W-:Y:S02]  /*1d40*/  USHF.L.U32 UR8, UR4, 0xc, URZ ;  /* 0x0000000c04087899 */ /* 0x000fe400080006ff */
[----:B------:R-:W-:Y:S02]  /*1d50*/  UISETP.NE.AND UP0, UPT, UR5, 0x3, UPT ;  /* 0x000000030500788c */ /* 0x000fe4000bf05270 */
[----:B------:R-:W-:Y:S02]  /*1d60*/  ULOP3.LUT UR32, UR8, UR28, URZ, 0xfc, !UPT ;  /* 0x0000001c08207292 */ /* 0x000fe4000f8efcff */
[----:B------:R-:W-:Y:S02]  /*1d70*/  USEL UR7, URZ, 0x1, UP0 ;  /* 0x00000001ff077887 */ /* 0x000fe40008000000 */
[----:B------:R-:W-:-:S02]  /*1d80*/  USEL UR6, UR5, URZ, UP0 ;  /* 0x000000ff05067287 */ /* 0x000fc40008000000 */
[----:B------:R-:W-:Y:S02]  /*1d90*/  UIADD3 UR14, UP1, UPT, UR26, 0x80, URZ ;  /* 0x000000801a0e7890 */ /* 0x000fe4000ff3e0ff */
[----:B------:R-:W-:Y:S01]  /*1da0*/  ULEA UR5, UR6, UR13, 0x3 ;  /* 0x0000000d06057291 */ /* 0x000fe2000f8e18ff */
[----:B------:R-:W-:Y:S01]  /*1db0*/  LOP3.LUT R12, R12, UR7, RZ, 0x3c, !PT ;  /* 0x000000070c0c7c12 */ /* 0x000fe2000f8e3cff */
[----:B------:R-:W-:Y:S02]  /*1dc0*/  ULEA UR32, UR32, UR13, 0x2 ;  /* 0x0000000d20207291 */ /* 0x000fe4000f8e10ff */
[----:B------:R-:W-:Y:S01]  /*1dd0*/  UIADD3 UR4, UP0, UPT, UR26, 0x180, URZ ;  /* 0x000001801a047890 */ /* 0x000fe2000ff1e0ff */
[----:B-1----:R-:W-:Y:S01]  /*1de0*/  SHF.L.U32 R0, R12, 0x1f, RZ ;  /* 0x0000001f0c007819 */ /* 0x002fe200000006ff */
[----:B------:R-:W-:Y:S02]  /*1df0*/  ULOP3.LUT UR33, UR33, 0xfefffff8, URZ, 0xc0, !UPT ;  /* 0xfefffff821217892 */ /* 0x000fe4000f8ec0ff */
[----:B------:R-:W-:Y:S01]  /*1e00*/  UIADD3.X UR15, UPT, UPT, URZ, UR27, URZ, UP1, !UPT ;  /* 0x0000001bff0f7290 */ /* 0x000fe20008ffe4ff */
[----:B------:R3:W4:Y:S01]  /*1e10*/  SYNCS.PHASECHK.TRANS64.TRYWAIT P0, [UR5+0x18], R0 ;  /* 0x00001800ff0075a7 */ /* 0x0007220008001105 */
[----:B------:R-:W-:-:S02]  /*1e20*/  UIADD3 UR32, UPT, UPT, UR32, 0x8400, URZ ;  /* 0x0000840020207890 */ /* 0x000fc4000fffe0ff */
[----:B------:R-:W-:Y:S02]  /*1e30*/  UPRMT UR7, URZ, 0x5410, UR24 ;  /* 0x00005410ff077896 */ /* 0x000fe40008000018 */
[----:B------:R-:W-:Y:S02]  /*1e40*/  UIADD3 UR8, UPT, UPT, UR13, 0x14400, UR8 ;  /* 0x000144000d087890 */ /* 0x000fe4000fffe008 */
[----:B------:R-:W-:Y:S01]  /*1e50*/  UIADD3.X UR5, UPT, UPT, URZ, UR27, URZ, UP0, !UPT ;  /* 0x0000001bff057290 */ /* 0x000fe200087fe4ff */
[----:B------:R-:W-:Y:S01]  /*1e60*/  UMOV UR18, 0x0 ;  /* 0x0000000000127882 */ /* 0x000fe20000000000 */
[----:B------:R-:W-:Y:S01]  /*1e70*/  UMOV UR19, 0x10000000 ;  /* 0x1000000000137882 */ /* 0x000fe20000000000 */
[----:B------:R-:W-:Y:S01]  /*1e80*/  UMOV UR10, UR34 ;  /* 0x00000022000a7c82 */ /* 0x000fe20008000000 */
[----:B------:R-:W-:Y:S01]  /*1e90*/  UMOV UR12, UR36 ;  /* 0x00000024000c7c82 */ /* 0x000fe20008000000 */
[----:B------:R-:W-:Y:S01]  /*1ea0*/  UMOV UR9, UR33 ;  /* 0x0000002100097c82 */ /* 0x000fe20008000000 */
[----:B------:R1:W-:Y:S03]  /*1eb0*/  UTMALDG.3D.MULTICAST.2CTA [UR32], [UR14], UR7, desc[UR18] ;  /* 0x000012200e0073b4 */ /* 0x0003e60008211807 */
[----:B------:R2:W-:Y:S01]  /*1ec0*/  UTMALDG.3D.2CTA [UR8], [UR4], desc[UR18] ;  /* 0x00001208040075b4 */ /* 0x0005e20008211000 */
[----:B-1----:R-:W-:Y:S01]  /*1ed0*/  UIADD3 UR34, UPT, UPT, UR34, 0x20, URZ ;  /* 0x0000002022227890 */ /* 0x002fe2000fffe0ff */
[----:B------:R-:W-:Y:S01]  /*1ee0*/  UMOV UR7, UR29 ;  /* 0x0000001d00077c82 */ /* 0x000fe20008000000 */
[----:B--2---:R-:W-:Y:S01]  /*1ef0*/  UMOV UR4, UR6 ;  /* 0x0000000600047c82 */ /* 0x004fe20008000000 */
[----:B------:R-:W-:Y:S09]  /*1f00*/  BRA.U UP2, `(.L_x_31) ;  /* 0xfffffffd02447547 */ /* 0x000ff2000b83ffff */
.L_x_25:
[----:B------:R-:W-:Y:S01]  /*1f10*/  ULEA UR4, UR6, UR13, 0x3 ;  /* 0x0000000d06047291 */ /* 0x000fe2000f8e18ff */
[----:B-1-3--:R-:W-:Y:S01]  /*1f20*/  SHF.L.U32 R0, R12, 0x1f, RZ ;  /* 0x0000001f0c007819 */ /* 0x00afe200000006ff */
[----:B------:R-:W-:Y:S01]  /*1f30*/  @!P1 SYNCS.ARRIVE.TRANS64.A1T0 RZ, [UR13+0x78], RZ ;  /* 0x000078ffffff99a7 */ /* 0x000fe2000810000d */
[----:B------:R-:W-:-:S06]  /*1f40*/  UISETP.GT.AND UP0, UPT, UR41, UR40, UPT ;  /* 0x000000282900728c */ /* 0x000fcc000bf04270 */
[----:B--2-4-:R1:W2:Y:S03]  /*1f50*/  SYNCS.PHASECHK.TRANS64.TRYWAIT P0, [UR4+0x18], R0 ;  /* 0x00001800ff0075a7 */ /* 0x0142a60008001104 */
[----:B------:R-:W-:Y:S05]  /*1f60*/  BRA.U !UP0, `(.L_x_32) ;  /* 0x0000000108c07547 */ /* 0x000fea000b800000 */
[----:B------:R-:W-:Y:S01]  /*1f70*/  UIADD3 UR25, UPT, UPT, UR44, UR7, URZ ;  /* 0x000000072c197290 */ /* 0x000fe2000fffe0ff */
[----:B------:R-:W-:-:S11]  /*1f80*/  UMOV UR4, UR6 ;  /* 0x0000000600047c82 */ /* 0x000fd60008000000 */
.L_x_38:
[----:B------:R-:W-:Y:S01]  /*1f90*/  ULEA UR17, UR4, UR13, 0x3 ;  /* 0x0000000d04117291 */ /* 0x000fe2000f8e18ff */
[----:B--2---:R-:W-:Y:S01]  /*1fa0*/  @P3 MOV R2, 0xa000 ;  /* 0x0000a00000023802 */ /* 0x004fe20000000f00 */
[----:B--2-4-:R-:W-:Y:S10]  /*1fb0*/  @P0 BRA `(.L_x_33) ;  /* 0x00000000000c0947 */ /* 0x014ff40003800000 */
[----:B------:R-:W-:-:S04]  /*1fc0*/  SHF.L.U32 R3, R12, 0x1f, RZ ;  /* 0x0000001f0c037819 */ /* 0x000fc800000006ff */
[----:B------:R-:W2:Y:S02]  /*1fd0*/  SYNCS.PHASECHK.TRANS64.TRYWAIT P0, [UR17+0x18], R3 ;  /* 0x00001803ff0075a7 */ /* 0x000ea40008001111 */
[----:B--2---:R-:W-:Y:S05]  /*1fe0*/  @!P0 BRA `(.L_x_34) ;  /* 0x0000006c00c48947 */ /* 0x004fea0003800000 */
.L_x_33:
[----:B------:R2:W-:Y:S01]  /*1ff0*/  @P3 SYNCS.ARRIVE.TRANS64 RZ, [UR17], R2 ;  /* 0x00000002ffff39a7 */ /* 0x0005e20008000011 */
[----:B------:R-:W-:-:S04]  /*2000*/  ULOP3.LUT UR5, UR21, 0x2, URZ, 0xfc, !UPT ;  /* 0x0000000215057892 */ /* 0x000fc8000f8efcff */
[----:B------:R-:W-:-:S09]  /*2010*/  UISETP.NE.AND UP0, UPT, UR5, 0x2, UPT ;  /* 0x000000020500788c */ /* 0x000fd2000bf05270 */
[----:B------:R-:W-:Y:S05]  /*2020*/  BRA.U UP0, `(.L_x_35) ;  /* 0x0000000100047547 */ /* 0x000fea000b800000 */
[----:B------:R-:W-:Y:S05]  /*2030*/  BPT.TRAP 0x1 ;  /* 0x000000040000795c */ /* 0x000fea0000300000 */
.L_x_35:
[----:B------:R-:W-:Y:S04]  /*2040*/  BSSY.RECONVERGENT B0, `(.L_x_36) ;  /* 0x0000003000007945 */ /* 0x000fe80003800200 */
[----:B------:R-:W-:Y:S05]  /*2050*/  @!P2 BRA `(.L_x_37) ;  /* 0x000000000004a947 */ /* 0x000fea0003800000 */
[----:B------:R-:W-:Y:S05]  /*2060*/  BPT.TRAP 0x1 ;  /* 0x000000040000795c */ /* 0x000fea0000300000 */
.L_x_37:
[----:B------:R-:W-:Y:S05]  /*2070*/  BSYNC.RECONVERGENT B0 ;  /* 0x0000000000007941 */ /* 0x000fea0003800200 */
.L_x_36:
[----:B------:R-:W-:Y:S02]  /*2080*/  UIADD3 UR5, UPT, UPT, UR4, 0x1, URZ ;  /* 0x0000000104057890 */ /* 0x000fe4000fffe0ff */
[----:B------:R-:W-:Y:S02]  /*2090*/  UIADD3 UR14, UP1, UPT, UR26, 0x80, URZ ;  /* 0x000000801a0e7890 */ /* 0x000fe4000ff3e0ff */
[----:B------:R-:W-:Y:S02]  /*20a0*/  UISETP.NE.AND UP0, UPT, UR5, 0x3, UPT ;  /* 0x000000030500788c */ /* 0x000fe4000bf05270 */
[----:B------:R-:W-:Y:S02]  /*20b0*/  ULEA UR16, UR4, UR30, 0xe ;  /* 0x0000001e04107291 */ /* 0x000fe4000f8e70ff */
[----:B------:R-:W-:Y:S02]  /*20c0*/  USEL UR8, URZ, 0x1, UP0 ;  /* 0x00000001ff087887 */ /* 0x000fe40008000000 */
[----:B------:R-:W-:-:S02]  /*20d0*/  USEL UR6, UR5, URZ, UP0 ;  /* 0x000000ff05067287 */ /* 0x000fc40008000000 */
[----:B------:R-:W-:Y:S02]  /*20e0*/  UIADD3 UR22, UP0, UPT, UR26, 0x180, URZ ;  /* 0x000001801a167890 */ /* 0x000fe4000ff1e0ff */
[----:B------:R-:W-:Y:S01]  /*20f0*/  LOP3.LUT R12, R12, UR8, RZ, 0x3c, !PT ;  /* 0x000000080c0c7c12 */ /* 0x000fe2000f8e3cff */
[----:B------:R-:W-:Y:S02]  /*2100*/  ULEA UR8, UR4, UR13, 0xc ;  /* 0x0000000d04087291 */ /* 0x000fe4000f8e60ff */
[----:B------:R-:W-:Y:S01]  /*2110*/  ULEA UR5, UR6, UR13, 0x3 ;  /* 0x0000000d06057291 */ /* 0x000fe2000f8e18ff */
[----:B-1----:R-:W-:Y:S01]  /*2120*/  SHF.L.U32 R0, R12, 0x1f, RZ ;  /* 0x0000001f0c007819 */ /* 0x002fe200000006ff */
[----:B------:R-:W-:Y:S02]  /*2130*/  USHF.L.U32 UR18, UR7, 0x5, URZ ;  /* 0x0000000507127899 */ /* 0x000fe400080006ff */
[----:B------:R-:W-:Y:S02]  /*2140*/  ULOP3.LUT UR17, UR17, 0xfefffff8, URZ, 0xc0, !UPT ;  /* 0xfefffff811117892 */ /* 0x000fe4000f8ec0ff */
[----:B------:R-:W-:-:S02]  /*2150*/  UIADD3.X UR15, UPT, UPT, URZ, UR27, URZ, UP1, !UPT ;  /* 0x0000001bff0f7290 */ /* 0x000fc40008ffe4ff */
[----:B------:R-:W-:Y:S01]  /*2160*/  UPRMT UR4, URZ, 0x5410, UR24 ;  /* 0x00005410ff047896 */ /* 0x000fe20008000018 */
[----:B------:R3:W4:Y:S01]  /*2170*/  SYNCS.PHASECHK.TRANS64.TRYWAIT P0, [UR5+0x18], R0 ;  /* 0x00001800ff0075a7 */ /* 0x0007220008001105 */
[----:B------:R-:W-:Y:S02]  /*2180*/  UIADD3 UR8, UPT, UPT, UR8, 0x14400, URZ ;  /* 0x0001440008087890 */ /* 0x000fe4000fffe0ff */
[----:B------:R-:W-:Y:S01]  /*2190*/  UIADD3.X UR23, UPT, UPT, URZ, UR27, URZ, UP0, !UPT ;  /* 0x0000001bff177290 */ /* 0x000fe200087fe4ff */
[----:B------:R-:W-:Y:S01]  /*21a0*/  UMOV UR32, 0x0 ;  /* 0x0000000000207882 */ /* 0x000fe20000000000 */
[----:B------:R-:W-:Y:S01]  /*21b0*/  UMOV UR33, 0x10000000 ;  /* 0x1000000000217882 */ /* 0x000fe20000000000 */
[----:B------:R-:W-:Y:S01]  /*21c0*/  UMOV UR19, UR35 ;  /* 0x0000002300137c82 */ /* 0x000fe20008000000 */
[----:B------:R-:W-:Y:S01]  /*21d0*/  UMOV UR20, UR36 ;  /* 0x0000002400147c82 */ /* 0x000fe20008000000 */
[----:B------:R-:W-:Y:S01]  /*21e0*/  UMOV UR12, UR36 ;  /* 0x00000024000c7c82 */ /* 0x000fe20008000000 */
[----:B------:R-:W-:Y:S01]  /*21f0*/  UMOV UR9, UR17 ;  /* 0x0000001100097c82 */ /* 0x000fe20008000000 */
[----:B------:R-:W-:Y:S01]  /*2200*/  UMOV UR10, UR18 ;  /* 0x00000012000a7c82 */ /* 0x000fe20008000000 */
[----:B------:R1:W-:Y:S01]  /*2210*/  UTMALDG.3D.MULTICAST.2CTA [UR16], [UR14], UR4, desc[UR32] ;  /* 0x000020100e0073b4 */ /* 0x0003e20008211804 */
[----:B------:R-:W-:-:S04]  /*2220*/  UIADD3 UR7, UPT, UPT, UR7, 0x1, URZ ;  /* 0x0000000107077890 */ /* 0x000fc8000fffe0ff */
[----:B------:R-:W-:Y:S01]  /*2230*/  UISETP.NE.AND UP0, UPT, UR7, UR25, UPT ;  /* 0x000000190700728c */ /* 0x000fe2000bf05270 */
[----:B------:R3:W-:Y:S01]  /*2240*/  UTMALDG.3D.2CTA [UR8], [UR22], desc[UR32] ;  /* 0x00002008160075b4 */ /* 0x0007e20008211000 */
[----:B-1----:R-:W-:-:S07]  /*2250*/  UMOV UR4, UR6 ;  /* 0x0000000600047c82 */ /* 0x002fce0008000000 */
[----:B---3--:R-:W-:Y:S05]  /*2260*/  BRA.U UP0, `(.L_x_38) ;  /* 0xfffffffd00487547 */ /* 0x008fea000b83ffff */
.L_x_32:
[C---:B------:R-:W-:Y:S01]  /*2270*/  LEA R3, R11.reuse, UR13, 0x3 ;  /* 0x0000000d0b037c11 */ /* 0x040fe2000f8e18ff */
[----:B------:R-:W-:Y:S01]  /*2280*/  NOP ;  /* 0x0000000000007918 */ /* 0x000fe20000000000 */
[----:B-1----:R-:W-:Y:S02]  /*2290*/  SHF.L.U32 R0, R10, 0x1f, RZ ;  /* 0x0000001f0a007819 */ /* 0x002fe400000006ff */
[----:B------:R-:W-:Y:S02]  /*22a0*/  LEA R4, R11, UR13, 0x4 ;  /* 0x0000000d0b047c11 */ /* 0x000fe4000f8e20ff */
[----:B--2-4-:R-:W1:Y:S02]  /*22b0*/  SYNCS.PHASECHK.TRANS64.TRYWAIT P0, [R3+URZ+0x80], R0 ;  /* 0x00008000030075a7 */ /* 0x014e6400080011ff */
[----:B-1----:R-:W-:Y:S05]  /*22c0*/  @!P0 BRA `(.L_x_39) ;  /* 0x0000006c00248947 */ /* 0x002fea0003800000 */
.L_x_151:
[----:B------:R-:W2:Y:S01]  /*22d0*/  LDS.128 R4, [R4+0x110] ;  /* 0x0001100004047984 */ /* 0x000ea20000000c00 */
[----:B------:R-:W-:Y:S01]  /*22e0*/  UISETP.GE.AND UP0, UPT, UR42, 0x1, UPT ;  /* 0x000000012a00788c */ /* 0x000fe2000bf06270 */
[----:B------:R-:W-:Y:S01]  /*22f0*/  @!PT LDS RZ, [RZ] ;  /* 0x00000000fffff984 */ /* 0x000fe20000000800 */
[----:B------:R-:W-:Y:S01]  /*2300*/  @!PT LDS RZ, [RZ] ;  /* 0x00000000fffff984 */ /* 0x000fe20000000800 */
[----:B------:R-:W-:Y:S01]  /*2310*/  @!PT LDS RZ, [RZ] ;  /* 0x00000000fffff984 */ /* 0x000fe20000000800 */
[----:B------:R-:W-:Y:S01]  /*2320*/  @!PT LDS RZ, [RZ] ;  /* 0x00000000fffff984 */ /* 0x000fe20000000800 */
[----:B------:R3:W-:Y:S06]  /*2330*/  MEMBAR.ALL.CTA ;  /* 0x0000000000007992 */ /* 0x0007ec0000008000 */
[----:B---3--:R-:W3:Y:S01]  /*2340*/  FENCE.VIEW.ASYNC.S ;  /* 0x00000000000073c6 */ /* 0x008ee20000000000 */
[----:B--2---:R-:W-:-:S13]  /*2350*/  LOP3.LUT P0, RZ, R6, 0x1, RZ, 0xc0, !PT ;  /* 0x0000000106ff7812 */ /* 0x004fda000780c0ff */
[----:B---3--:R-:W-:Y:S01]  /*2360*/  VOTEU.ANY UP1, P0 ;  /* 0x0000000000ff7886 */ /* 0x008fe20000020100 */
[----:B------:R-:W-:-:S13]  /*2370*/  PLOP3.LUT P0, PT, PT, PT, UP1, 0x80, 0x8 ;  /* 0x000000000008781c */ /* 0x000fda0003f0f018 */
[----:B-1----:R-:W-:Y:S02]  /*2380*/  @P0 LOP3.LUT R0, R5, 0xffff, RZ, 0xc0, !PT ;  /* 0x0000ffff05000812 */ /* 0x002fe400078ec0ff */
[----:B------:R-:W-:Y:S02]  /*2390*/  @P0 MOV R2, R4 ;  /* 0x0000000400020202 */ /* 0x000fe40000000f00 */
[----:B------:R-:W-:Y:S01]  /*23a0*/  @P0 R2UR UR5, R0 ;  /* 0x00000000000502ca */ /* 0x000fe200000e0000 */
[----:B------:R-:W-:Y:S01]  /*23b0*/  VIADD R0, R3, 0x90 ;  /* 0x0000009003007836 */ /* 0x000fe20000000000 */
[----:B------:R-:W-:Y:S02]  /*23c0*/  @P0 SHF.R.U32.HI R4, RZ, 0x10, R5 ;  /* 0x00000010ff040819 */ /* 0x000fe40000011605 */
[----:B------:R-:W-:Y:S02]  /*23d0*/  @P0 R2UR UR7, R2 ;  /* 0x00000000020702ca */ /* 0x000fe400000e0000 */
[----:B------:R-:W-:-:S02]  /*23e0*/  PRMT R0, RZ, 0x654, R0 ;  /* 0x00000654ff007816 */ /* 0x000fc40000000000 */
[----:B------:R-:W-:Y:S02]  /*23f0*/  @P0 R2UR UR4, R4 ;  /* 0x00000000040402ca */ /* 0x000fe400000e0000 */
[----:B------:R1:W-:Y:S03]  /*2400*/  SYNCS.ARRIVE.TRANS64.RED.A1T0 RZ, [R0+URZ], RZ ;  /* 0x000000ff00ff79a7 */ /* 0x0003e600081004ff */
[----:B------:R-:W-:-:S04]  /*2410*/  @UP1 UMOV UR31, UR5 ;  /* 0x00000005001f1c82 */ /* 0x000fc80008000000 */
[----:B------:R-:W-:-:S04]  /*2420*/  @UP1 UMOV UR37, UR7 ;  /* 0x0000000700251c82 */ /* 0x000fc80008000000 */
[----:B------:R-:W-:Y:S01]  /*2430*/  @UP1 UMOV UR36, UR4 ;  /* 0x0000000400241c82 */ /* 0x000fe20008000000 */
[----:B------:R-:W-:Y:S05]  /*2440*/  BRA.U !UP0, `(.L_x_40) ;  /* 0x0000000108d47547 */ /* 0x000fea000b800000 */
[----:B------:R-:W2:Y:S01]  /*2450*/  LDCU.128 UR16, c[0x0][0xb10] ;  /* 0x00016200ff1077ac */ /* 0x000ea20008000c00 */
[----:B------:R-:W3:Y:S01]  /*2460*/  LDCU UR12, c[0x0][0xb20] ;  /* 0x00016400ff0c77ac */ /* 0x000ee20008000800 */
[----:B------:R-:W4:Y:S01]  /*2470*/  LDCU UR20, c[0x0][0xb0c] ;  /* 0x00016180ff1477ac */ /* 0x000f220008000800 */
[----:B------:R-:W1:Y:S01]  /*2480*/  LDCU.64 UR8, c[0x0][0xb28] ;  /* 0x00016500ff0877ac */ /* 0x000e620008000a00 */
[----:B------:R-:W-:Y:S02]  /*2490*/  UISETP.NE.AND UP3, UPT, UR42, 0x1, UPT ;  /* 0x000000012a00788c */ /* 0x000fe4000bf65270 */
[----:B--2---:R-:W-:Y:S02]  /*24a0*/  UIMAD.WIDE.U32 UR10, UR38, UR19, URZ ;  /* 0x00000013260a72a5 */ /* 0x004fe4000f8e00ff */
[----:B------:R-:W-:Y:S02]  /*24b0*/  UIMAD.WIDE.U32 UR4, UR39, UR16, URZ ;  /* 0x00000010270472a5 */ /* 0x000fe4000f8e00ff */
[----:B------:R-:W-:-:S02]  /*24c0*/  UISETP.NE.AND UP0, UPT, UR18, 0x1, UPT ;  /* 0x000000011200788c */ /* 0x000fc4000bf05270 */
[----:B------:R-:W-:Y:S01]  /*24d0*/  UIMAD.WIDE.U32 UR22, UR31, UR19, URZ ;  /* 0x000000131f1672a5 */ /* 0x000fe2000f8e00ff */
[----:B------:R-:W-:Y:S02]  /*24e0*/  UMOV UR10, UR11 ;  /* 0x0000000b000a7c82 */ /* 0x000fe40008000000 */
[----:B------:R-:W-:Y:S01]  /*24f0*/  UMOV UR4, UR5 ;  /* 0x0000000500047c82 */ /* 0x000fe20008000000 */
[----:B---3--:R-:W-:Y:S02]  /*2500*/  USHF.R.U32.HI UR10, URZ, UR12, UR10 ;  /* 0x0000000cff0a7299 */ /* 0x008fe4000801160a */
[----:B----4-:R-:W-:Y:S02]  /*2510*/  UISETP.NE.AND UP2, UPT, UR20, 0x1, UPT ;  /* 0x000000011400788c */ /* 0x010fe4000bf45270 */
[----:B------:R-:W-:Y:S02]  /*2520*/  USHF.R.U32.HI UR4, URZ, UR17, UR4 ;  /* 0x00000011ff047299 */ /* 0x000fe40008011604 */
[----:B------:R-:W-:-:S02]  /*2530*/  USEL UR5, UR38, UR10, !UP0 ;  /* 0x0000000a26057287 */ /* 0x000fc4000c000000 */
[----:B------:R-:W-:Y:S02]  /*2540*/  USEL UR7, UR39, UR4, !UP2 ;  /* 0x0000000427077287 */ /* 0x000fe4000d000000 */
[----:B-1----:R-:W-:Y:S01]  /*2550*/  UIMAD.WIDE.U32 UR10, UR5, UR8, URZ ;  /* 0x00000008050a72a5 */ /* 0x002fe2000f8e00ff */
[----:B------:R-:W-:Y:S01]  /*2560*/  UMOV UR4, UR23 ;  /* 0x0000001700047c82 */ /* 0x000fe20008000000 */
[----:B------:R-:W-:Y:S02]  /*2570*/  UIMAD.WIDE.U32 UR14, UR37, UR16, URZ ;  /* 0x00000010250e72a5 */ /* 0x000fe4000f8e00ff */
[----:B------:R-:W-:-:S03]  /*2580*/  UIMAD.WIDE.U32 UR22, UR7, UR8, URZ ;  /* 0x00000008071672a5 */ /* 0x000fc6000f8e00ff */
[----:B------:R-:W-:Y:S01]  /*2590*/  UMOV UR10, UR11 ;  /* 0x0000000b000a7c82 */ /* 0x000fe20008000000 */
[----:B------:R-:W-:Y:S02]  /*25a0*/  USHF.R.U32.HI UR4, URZ, UR12, UR4 ;  /* 0x0000000cff047299 */ /* 0x000fe40008011604 */
[----:B------:R-:W-:Y:S01]  /*25b0*/  @UP3 USHF.R.U32.HI UR5, URZ, UR9, UR10 ;  /* 0x00000009ff053299 */ /* 0x000fe2000801160a */
[----:B------:R-:W-:Y:S01]  /*25c0*/  UMOV UR14, UR15 ;  /* 0x0000000f000e7c82 */ /* 0x000fe20008000000 */
[----:B------:R-:W-:Y:S01]  /*25d0*/  UMOV UR22, UR23 ;  /* 0x0000001700167c82 */ /* 0x000fe20008000000 */
[----:B------:R-:W-:Y:S02]  /*25e0*/  USHF.R.U32.HI UR17, URZ, UR17, UR14 ;  /* 0x00000011ff117299 */ /* 0x000fe4000801160e */
[----:B------:R-:W-:Y:S02]  /*25f0*/  USEL UR4, UR31, UR4, !UP0 ;  /* 0x000000041f047287 */ /* 0x000fe4000c000000 */
[----:B------:R-:W-:-:S02]  /*2600*/  @UP3 USHF.R.U32.HI UR7, URZ, UR9, UR22 ;  /* 0x00000009ff073299 */ /* 0x000fc40008011616 */
[----:B------:R-:W-:Y:S02]  /*2610*/  UIMAD UR10, UR42, UR5, URZ ;  /* 0x000000052a0a72a4 */ /* 0x000fe4000f8e02ff */
[----:B------:R-:W-:Y:S02]  /*2620*/  USEL UR5, UR37, UR17, !UP2 ;  /* 0x0000001125057287 */ /* 0x000fe4000d000000 */
[----:B------:R-:W-:Y:S02]  /*2630*/  UIMAD UR12, UR42, UR7, URZ ;  /* 0x000000072a0c72a4 */ /* 0x000fe4000f8e02ff */
[----:B------:R-:W-:Y:S02]  /*2640*/  UISETP.GE.AND UP0, UPT, UR4, UR10, UPT ;  /* 0x0000000a0400728c */ /* 0x000fe4000bf06270 */
[----:B------:R-:W-:Y:S02]  /*2650*/  UIMAD.WIDE.U32 UR10, UR4, UR8, URZ ;  /* 0x00000008040a72a5 */ /* 0x000fe4000f8e00ff */
[----:B------:R-:W-:-:S02]  /*2660*/  UISETP.GE.OR UP0, UPT, UR5, UR12, UP0 ;  /* 0x0000000c0500728c */ /* 0x000fc40008706670 */
[----:B------:R-:W-:Y:S02]  /*2670*/  UIMAD.WIDE.U32 UR14, UR5, UR8, URZ ;  /* 0x00000008050e72a5 */ /* 0x000fe4000f8e00ff */
[----:B------:R-:W-:Y:S01]  /*2680*/  UIADD3 UR12, UPT, UPT, -UR5, URZ, URZ ;  /* 0x000000ff050c7290 */ /* 0x000fe2000fffe1ff */
[----:B------:R-:W-:Y:S01]  /*2690*/  UMOV UR10, UR11 ;  /* 0x0000000b000a7c82 */ /* 0x000fe20008000000 */
[----:B------:R-:W-:Y:S02]  /*26a0*/  UIADD3 UR11, UPT, UPT, -UR4, URZ, URZ ;  /* 0x000000ff040b7290 */ /* 0x000fe4000fffe1ff */
[----:B------:R-:W-:-:S03]  /*26b0*/  USHF.R.U32.HI UR10, URZ, UR9, UR10 ;  /* 0x00000009ff0a7299 */ /* 0x000fc6000801160a */
[----:B------:R-:W-:Y:S01]  /*26c0*/  @!UP0 UMOV UR8, UR15 ;  /* 0x0000000f00088c82 */ /* 0x000fe20008000000 */
[----:B------:R-:W-:Y:S02]  /*26d0*/  UIMAD UR11, UR18, UR11, UR31 ;  /* 0x0000000b120b72a4 */ /* 0x000fe4000f8e021f */
[----:B------:R-:W-:Y:S02]  /*26e0*/  USEL UR10, UR4, UR10, !UP3 ;  /* 0x0000000a040a7287 */ /* 0x000fe4000d800000 */
[----:B------:R-:W-:Y:S02]  /*26f0*/  @!UP0 USHF.R.U32.HI UR8, URZ, UR9, UR8 ;  /* 0x00000009ff088299 */ /* 0x000fe40008011608 */
[----:B------:R-:W-:Y:S02]  /*2700*/  UIADD3 UR9, UPT, UPT, -UR10, URZ, URZ ;  /* 0x000000ff0a097290 */ /* 0x000fe4000fffe1ff */
[----:B------:R-:W-:Y:S02]  /*2710*/  @!UP0 USEL UR8, UR5, UR8, !UP3 ;  /* 0x0000000805088287 */ /* 0x000fe4000d800000 */
[----:B------:R-:W-:-:S02]  /*2720*/  UIMAD UR9, UR42, UR9, UR4 ;  /* 0x000000092a0972a4 */ /* 0x000fc4000f8e0204 */
[----:B------:R-:W-:Y:S02]  /*2730*/  @!UP0 UIADD3 UR10, UPT, UPT, UR10, -UR8, URZ ;  /* 0x800000080a0a8290 */ /* 0x000fe4000fffe0ff */
[----:B------:R-:W-:Y:S02]  /*2740*/  @!UP0 UIMAD UR8, UR9, UR7, UR8 ;  /* 0x00000007090882a4 */ /* 0x000fe4000f8e0208 */
[----:B------:R-:W-:Y:S02]  /*2750*/  @!UP0 UIMAD UR4, UR42, UR10, UR5 ;  /* 0x0000000a2a0482a4 */ /* 0x000fe4000f8e0205 */
[----:B------:R-:W-:Y:S02]  /*2760*/  UIMAD UR7, UR20, UR12, UR37 ;  /* 0x0000000c140772a4 */ /* 0x000fe4000f8e0225 */
[----:B------:R-:W-:Y:S01]  /*2770*/  UIMAD UR31, UR4, UR18, UR11 ;  /* 0x00000012041f72a4 */ /* 0x000fe2000f8e020b */
[----:B------:R-:W-:Y:S02]  /*2780*/  @!UP0 UMOV UR5, UR8 ;  /* 0x0000000800058c82 */ /* 0x000fe40008000000 */
[----:B------:R-:W-:-:S12]  /*2790*/  UIMAD UR37, UR5, UR20, UR7 ;  /* 0x00000014052572a4 */ /* 0x000fd8000f8e0207 */
.L_x_40:
[----:B------:R-:W2:Y:S02]  /*27a0*/  LDCU UR4, c[0x0][0xb30] ;  /* 0x00016600ff0477ac */ /* 0x000ea40008000800 */
[----:B--2---:R-:W-:-:S09]  /*27b0*/  UISETP.NE.AND UP0, UPT, UR4, 0x1, UPT ;  /* 0x000000010400788c */ /* 0x004fd2000bf05270 */
[----:B------:R-:W-:Y:S05]  /*27c0*/  BRA.U UP0, `(.L_x_41) ;  /* 0x0000000100447547 */ /* 0x000fea000b800000 */
[----:B------:R-:W2:Y:S01]  /*27d0*/  LDCU.128 UR16, c[0x0][0xb10] ;  /* 0x00016200ff1077ac */ /* 0x000ea20008000c00 */
[----:B------:R-:W3:Y:S01]  /*27e0*/  LDCU UR10, c[0x0][0xb0c] ;  /* 0x00016180ff0a77ac */ /* 0x000ee20008000800 */
[----:B------:R-:W4:Y:S01]  /*27f0*/  LDCU UR7, c[0x0][0xb20] ;  /* 0x00016400ff0777ac */ /* 0x000f220008000800 */
[----:B--2---:R-:W-:Y:S02]  /*2800*/  UIMAD.WIDE.U32 UR8, UR37, UR16, URZ ;  /* 0x00000010250872a5 */ /* 0x004fe4000f8e00ff */
[----:B------:R-:W-:Y:S02]  /*2810*/  UIMAD.WIDE.U32 UR4, UR31, UR19, URZ ;  /* 0x000000131f0472a5 */ /* 0x000fe4000f8e00ff */
[----:B---3--:R-:W-:Y:S02]  /*2820*/  UISETP.NE.AND UP2, UPT, UR10, 0x1, UPT ;  /* 0x000000010a00788c */ /* 0x008fe4000bf45270 */
[----:B------:R-:W-:Y:S01]  /*2830*/  UISETP.NE.AND UP0, UPT, UR18, 0x1, UPT ;  /* 0x000000011200788c */ /* 0x000fe2000bf05270 */
[----:B------:R-:W-:-:S02]  /*2840*/  UMOV UR8, UR9 ;  /* 0x0000000900087c82 */ /* 0x000fc40008000000 */
[----:B------:R-:W-:Y:S01]  /*2850*/  UMOV UR4, UR5 ;  /* 0x0000000500047c82 */ /* 0x000fe20008000000 */
[----:B------:R-:W-:Y:S02]  /*2860*/  USHF.R.U32.HI UR17, URZ, UR17, UR8 ;  /* 0x00000011ff117299 */ /* 0x000fe40008011608 */
[----:B----4-:R-:W-:Y:S02]  /*2870*/  USHF.R.U32.HI UR4, URZ, UR7, UR4 ;  /* 0x00000007ff047299 */ /* 0x010fe40008011604 */
[----:B------:R-:W-:Y:S02]  /*2880*/  USEL UR5, UR37, UR17, !UP2 ;  /* 0x0000001125057287 */ /* 0x000fe4000d000000 */
[----:B------:R-:W-:-:S04]  /*2890*/  USEL UR4, UR31, UR4, !UP0 ;  /* 0x000000041f047287 */ /* 0x000fc8000c000000 */
[----:B------:R-:W-:Y:S02]  /*28a0*/  UIADD3 UR7, UPT, UPT, UR5, -UR4, URZ ;  /* 0x8000000405077290 */ /* 0x000fe4000fffe0ff */
[----:B------:R-:W-:Y:S02]  /*28b0*/  UIADD3 UR4, UPT, UPT, -UR5, UR4, URZ ;  /* 0x0000000405047290 */ /* 0x000fe4000fffe1ff */
[----:B------:R-:W-:Y:S02]  /*28c0*/  UIMAD UR31, UR7, UR18, UR31 ;  /* 0x00000012071f72a4 */ /* 0x000fe4000f8e021f */
[----:B------:R-:W-:-:S12]  /*28d0*/  UIMAD UR37, UR4, UR10, UR37 ;  /* 0x0000000a042572a4 */ /* 0x000fd8000f8e0225 */
.L_x_41:
[----:B------:R-:W-:Y:S01]  /*28e0*/  VIADD R11, R11, 0x1 ;  /* 0x000000010b0b7836 */ /* 0x000fe20000000000 */
[----:B------:R-:W-:Y:S02]  /*28f0*/  R2UR UR5, R55 ;  /* 0x00000000370572ca */ /* 0x000fe400000e0000 */
[----:B------:R-:W-:Y:S02]  /*2900*/  R2UR UR4, R54 ;  /* 0x00000000360472ca */ /* 0x000fe400000e0000 */
[C---:B------:R-:W-:Y:S02]  /*2910*/  ISETP.NE.AND P0, PT, R11.reuse, 0x2, PT ;  /* 0x000000020b00780c */ /* 0x040fe40003f05270 */
[----:B------:R-:W-:Y:S02]  /*2920*/  PLOP3.LUT P1, PT, PT, PT, PT, 0x80, 0x8 ;  /* 0x000000000008781c */ /* 0x000fe40003f2f070 */
[----:B-1----:R-:W-:Y:S02]  /*2930*/  SEL R0, RZ, 0x1, P0 ;  /* 0x00000001ff007807 */ /* 0x002fe40000000000 */
[----:B------:R-:W-:-:S02]  /*2940*/  SEL R11, R11, RZ, P0 ;  /* 0x000000ff0b0b7207 */ /* 0x000fc40000000000 */
[----:B------:R-:W-:Y:S01]  /*2950*/  LOP3.LUT R10, R10, R0, RZ, 0x3c, !PT ;  /* 0x000000000a0a7212 */ /* 0x000fe200078e3cff */
[----:B------:R-:W-:Y:S02]  /*2960*/  UIADD3 UR16, UPT, UPT, UR37, UR5, URZ ;  /* 0x0000000525107290 */ /* 0x000fe4000fffe0ff */
[----:B------:R-:W-:Y:S01]  /*2970*/  UIADD3 UR20, UPT, UPT, UR31, UR4, URZ ;  /* 0x000000041f147290 */ /* 0x000fe2000fffe0ff */
[----:B------:R-:W-:Y:S11]  /*2980*/  BRA.U UP1, `(.L_x_42) ;  /* 0xfffffff101387547 */ /* 0x000ff6000b83ffff */
[----:B------:R-:W-:Y:S01]  /*2990*/  UIADD3 UR13, UPT, UPT, UR13, 0x18, URZ ;  /* 0x000000180d0d7890 */ /* 0x000fe2000fffe0ff */
[----:B------:R-:W-:-:S03]  /*29a0*/  SHF.L.U32 R2, R12, 0x1f, RZ ;  /* 0x0000001f0c027819 */ /* 0x000fc600000006ff */
[----:B------:R-:W-:-:S09]  /*29b0*/  ULEA UR4, UR6, UR13, 0x3 ;  /* 0x0000000d06047291 */ /* 0x000fd2000f8e18ff */
[----:B------:R-:W1:Y:S02]  /*29c0*/  SYNCS.PHASECHK.TRANS64.TRYWAIT P0, [UR4], R2 ;  /* 0x00000002ff0075a7 */ /* 0x000e640008001104 */
[----:B-1----:R-:W-:Y:S05]  /*29d0*/  @!P0 BRA `(.L_x_43) ;  /* 0x0000006400748947 */ /* 0x002fea0003800000 */
.L_x_153:
[----:B------:R-:W-:-:S04]  /*29e0*/  UIADD3 UR4, UPT, UPT, UR6, 0x1, URZ ;  /* 0x0000000106047890 */ /* 0x000fc8000fffe0ff */
[----:B------:R-:W-:-:S04]  /*29f0*/  UISETP.NE.AND UP0, UPT, UR4, 0x3, UPT ;  /* 0x000000030400788c */ /* 0x000fc8000bf05270 */
[----:B------:R-:W-:Y:S02]  /*2a00*/  USEL UR6, URZ, 0x1, UP0 ;  /* 0x00000001ff067887 */ /* 0x000fe40008000000 */
[----:B------:R-:W-:-:S04]  /*2a10*/  USEL UR4, UR4, URZ, UP0 ;  /* 0x000000ff04047287 */ /* 0x000fc80008000000 */
[----:B------:R-:W-:Y:S01]  /*2a20*/  ULEA UR5, UR4, UR13, 0x3 ;  /* 0x0000000d04057291 */ /* 0x000fe2000f8e18ff */
[----:B------:R-:W-:-:S04]  /*2a30*/  LOP3.LUT R12, R12, UR6, RZ, 0x3c, !PT ;  /* 0x000000060c0c7c12 */ /* 0x000fc8000f8e3cff */
[----:B-1----:R-:W-:-:S04]  /*2a40*/  SHF.L.U32 R2, R12, 0x1f, RZ ;  /* 0x0000001f0c027819 */ /* 0x002fc800000006ff */
[----:B------:R-:W1:Y:S02]  /*2a50*/  SYNCS.PHASECHK.TRANS64.TRYWAIT P0, [UR5], R2 ;  /* 0x00000002ff0075a7 */ /* 0x000e640008001105 */
[----:B-1----:R-:W-:Y:S05]  /*2a60*/  @!P0 BRA `(.L_x_44) ;  /* 0x0000006400688947 */ /* 0x002fea0003800000 */
.L_x_155:
[----:B------:R-:W-:-:S04]  /*2a70*/  UIADD3 UR4, UPT, UPT, UR4, 0x1, URZ ;  /* 0x0000000104047890 */ /* 0x000fc8000fffe0ff */
[----:B------:R-:W-:-:S04]  /*2a80*/  UISETP.NE.AND UP0, UPT, UR4, 0x3, UPT ;  /* 0x000000030400788c */ /* 0x000fc8000bf05270 */
[----:B------:R-:W-:Y:S02]  /*2a90*/  USEL UR5, URZ, 0x1, UP0 ;  /* 0x00000001ff057887 */ /* 0x000fe40008000000 */
[----:B------:R-:W-:-:S04]  /*2aa0*/  USEL UR4, UR4, URZ, UP0 ;  /* 0x000000ff04047287 */ /* 0x000fc80008000000 */
[----:B------:R-:W-:Y:S01]  /*2ab0*/  ULEA UR4, UR4, UR13, 0x3 ;  /* 0x0000000d04047291 */ /* 0x000fe2000f8e18ff */
[----:B-1----:R-:W-:-:S04]  /*2ac0*/  LOP3.LUT R2, R12, UR5, RZ, 0x3c, !PT ;  /* 0x000000050c027c12 */ /* 0x002fc8000f8e3cff */
[----:B------:R-:W-:Y:S01]  /*2ad0*/  SHF.L.U32 R2, R2, 0x1f, RZ ;  /* 0x0000001f02027819 */ /* 0x000fe200000006ff */
[----:B------:R-:W-:-:S07]  /*2ae0*/  IMAD.U32 R0, RZ, RZ, UR4 ;  /* 0x00000004ff007e24 */ /* 0x000fce000f8e00ff */
.L_x_45:
[----:B-1----:R1:W2:Y:S02]  /*2af0*/  SYNCS.PHASECHK.TRANS64.TRYWAIT P0, [R0+URZ], R2 ;  /* 0x00000002000075a7 */ /* 0x0022a400080011ff */
[----:B--2---:R-:W-:Y:S05]  /*2b00*/  @!P0 NANOSLEEP.SYNCS 0x989680 ;  /* 0x009896800000895d */ /* 0x004fea0003900000 */
[----:B------:R-:W2:Y:S02]  /*2b10*/  @!P0 SYNCS.PHASECHK.TRANS64 P0, [R0+URZ], R2 ;  /* 0x00000002000085a7 */ /* 0x000ea400080010ff */
[----:B--2---:R-:W-:Y:S05]  /*2b20*/  @P0 EXIT ;  /* 0x000000000000094d */ /* 0x004fea0003800000 */
[----:B------:R-:W-:Y:S05]  /*2b30*/  BRA `(.L_x_45) ;  /* 0xfffffffc00ec7947 */ /* 0x000fea000383ffff */
.L_x_22:
[----:B------:R-:W1:Y:S02]  /*2b40*/  S2UR UR4, SR_CgaCtaId ;  /* 0x00000000000479c3 */ /* 0x000e640000008800 */
[----:B-1----:R-:W-:-:S04]  /*2b50*/  UISETP.NE.AND UP0, UPT, UR4, URZ, UPT ;  /* 0x000000ff0400728c */ /* 0x002fc8000bf05270 */
[----:B------:R-:W-:-:S09]  /*2b60*/  UISETP.NE.OR UP0, UPT, UR13, 0x1, UP0 ;  /* 0x000000010d00788c */ /* 0x000fd20008705670 */
[----:B------:R-:W-:Y:S05]  /*2b70*/  BRA.U UP0, `(.L_x_46) ;  /* 0x00000005004c7547 */ /* 0x000fea000b800000 */
[----:B------:R-:W1:Y:S01]  /*2b80*/  S2UR UR5, SR_CgaCtaId ;  /* 0x00000000000579c3 */ /* 0x000e620000008800 */
[----:B------:R-:W-:Y:S01]  /*2b90*/  UMOV UR4, 0x400 ;  /* 0x0000040000047882 */ /* 0x000fe20000000000 */
[----:B------:R-:W-:Y:S01]  /*2ba0*/  ISETP.GE.U32.AND P2, PT, R3, 0x4, PT ;  /* 0x000000040300780c */ /* 0x000fe20003f46070 */
[----:B------:R-:W-:Y:S01]  /*2bb0*/  IMAD.MOV.U32 R12, RZ, RZ, 0x1 ;  /* 0x00000001ff0c7424 */ /* 0x000fe200078e00ff */
[----:B------:R-:W-:Y:S02]  /*2bc0*/  CS2R R10, SRZ ;  /* 0x00000000000a7805 */ /* 0x000fe4000001ff00 */
[----:B------:R-:W-:Y:S01]  /*2bd0*/  CS2R R8, SRZ ;  /* 0x0000000000087805 */ /* 0x000fe2000001ff00 */
[----:B-1----:R-:W-:-:S03]  /*2be0*/  ULEA UR6, UR5, UR4, 0x18 ;  /* 0x0000000405067291 */ /* 0x002fc6000f8ec0ff */
[----:B------:R-:W-:-:S09]  /*2bf0*/  UMOV UR5, URZ ;  /* 0x000000ff00057c82 */ /* 0x000fd20008000000 */
.L_x_50:
[----:B------:R-:W-:Y:S02]  /*2c00*/  LEA R0, R8, UR6, 0x3 ;  /* 0x0000000608007c11 */ /* 0x000fe4000f8e18ff */
[----:B------:R-:W-:-:S03]  /*2c10*/  SHF.L.U32 R4, R9, 0x1f, RZ ;  /* 0x0000001f09047819 */ /* 0x000fc600000006ff */
[----:B------:R-:W-:Y:S01]  /*2c20*/  VIADD R5, R0, 0xf0 ;  /* 0x000000f000057836 */ /* 0x000fe20000000000 */
[----:B------:R-:W1:Y:S02]  /*2c30*/  SYNCS.PHASECHK.TRANS64.TRYWAIT P0, [R0+URZ+0xe0], R4 ;  /* 0x0000e004000075a7 */ /* 0x000e6400080011ff */
[----:B-1----:R-:W-:Y:S05]  /*2c40*/  @!P0 BRA `(.L_x_47) ;  /* 0x0000006400088947 */ /* 0x002fea0003800000 */
.L_x_156:
[----:B------:R-:W-:Y:S01]  /*2c50*/  ULEA UR4, UR5, UR6, 0x3 ;  /* 0x0000000605047291 */ /* 0x000fe2000f8e18ff */
[----:B-1----:R-:W-:Y:S01]  /*2c60*/  PRMT R0, RZ, 0x654, R5 ;  /* 0x00000654ff007816 */ /* 0x002fe20000000005 */
[----:B------:R-:W-:Y:S01]  /*2c70*/  @!P2 IMAD.MOV.U32 R4, RZ, RZ, 0x10 ;  /* 0x00000010ff04a424 */ /* 0x000fe200078e00ff */
[----:B------:R-:W-:Y:S01]  /*2c80*/  SHF.L.U32 R5, R12, 0x1f, RZ ;  /* 0x0000001f0c057819 */ /* 0x000fe200000006ff */
[----:B------:R-:W-:Y:S01]  /*2c90*/  UIADD3 UR7, UPT, UPT, UR4, 0x80, URZ ;  /* 0x0000008004077890 */ /* 0x000fe2000fffe0ff */
[----:B------:R1:W-:Y:S05]  /*2ca0*/  SYNCS.ARRIVE.TRANS64.RED.A1T0 RZ, [R0+URZ], RZ ;  /* 0x000000ff00ff79a7 */ /* 0x0003ea00081004ff */
[----:B------:R-:W-:Y:S01]  /*2cb0*/  IMAD.U32 R6, RZ, RZ, UR7 ;  /* 0x00000007ff067e24 */ /* 0x000fe2000f8e00ff */
[----:B------:R-:W2:Y:S04]  /*2cc0*/  SYNCS.PHASECHK.TRANS64.TRYWAIT P0, [UR4+0x90], R5 ;  /* 0x00009005ff0075a7 */ /* 0x000ea80008001104 */
[----:B------:R-:W-:Y:S01]  /*2cd0*/  PRMT R6, R3, 0x654, R6 ;  /* 0x0000065403067816 */ /* 0x000fe20000000006 */
[----:B-12---:R-:W-:Y:S06]  /*2ce0*/  @!P0 BRA `(.L_x_48) ;  /* 0x0000006000f48947 */ /* 0x006fec0003800000 */
.L_x_158:
[----:B------:R-:W-:Y:S01]  /*2cf0*/  ULEA UR8, UR5, UR6, 0x4 ;  /* 0x0000000605087291 */ /* 0x000fe2000f8e20ff */
[----:B------:R-:W-:Y:S01]  /*2d00*/  SEL R2, R6, R2, !P2 ;  /* 0x0000000206027207 */ /* 0x000fe20005000000 */
[----:B------:R-:W-:Y:S01]  /*2d10*/  UIADD3 UR9, UPT, UPT, UR4, 0x80, URZ ;  /* 0x0000008004097890 */ /* 0x000fe2000fffe0ff */
[----:B-1----:R-:W-:Y:S01]  /*2d20*/  LEA R0, R11, UR6, 0x3 ;  /* 0x000000060b007c11 */ /* 0x002fe2000f8e18ff */
[----:B------:R-:W-:Y:S01]  /*2d30*/  UIADD3 UR8, UPT, UPT, UR8, 0x110, URZ ;  /* 0x0000011008087890 */ /* 0x000fe2000fffe0ff */
[----:B------:R1:W-:Y:S01]  /*2d40*/  @!P2 SYNCS.ARRIVE.TRANS64.RED RZ, [R2+URZ], R4 ;  /* 0x0000000402ffa9a7 */ /* 0x0003e200080004ff */
[----:B------:R-:W-:Y:S01]  /*2d50*/  UIADD3 UR4, UPT, UPT, UR5, 0x1, URZ ;  /* 0x0000000105047890 */ /* 0x000fe2000fffe0ff */
[----:B------:R-:W-:-:S03]  /*2d60*/  VIADD R8, R8, 0x1 ;  /* 0x0000000108087836 */ /* 0x000fc60000000000 */
[----:B------:R-:W-:Y:S02]  /*2d70*/  UISETP.NE.AND UP0, UPT, UR4, 0x2, UPT ;  /* 0x000000020400788c */ /* 0x000fe4000bf05270 */
[----:B------:R-:W-:Y:S01]  /*2d80*/  ISETP.NE.AND P0, PT, R8, 0x2, PT ;  /* 0x000000020800780c */ /* 0x000fe20003f05270 */
[----:B------:R-:W-:Y:S06]  /*2d90*/  UGETNEXTWORKID.BROADCAST [UR8], [UR9] ;  /* 0x00000000080073ca */ /* 0x000fec0008000100 */
[----:B------:R-:W-:Y:S02]  /*2da0*/  USEL UR7, URZ, 0x1, UP0 ;  /* 0x00000001ff077887 */ /* 0x000fe40008000000 */
[----:B------:R-:W-:-:S04]  /*2db0*/  USEL UR5, UR4, URZ, UP0 ;  /* 0x000000ff04057287 */ /* 0x000fc80008000000 */
[----:B------:R-:W-:Y:S02]  /*2dc0*/  LOP3.LUT R12, R12, UR7, RZ, 0x3c, !PT ;  /* 0x000000070c0c7c12 */ /* 0x000fe4000f8e3cff */
[----:B-1----:R-:W-:-:S04]  /*2dd0*/  SHF.L.U32 R4, R10, 0x1f, RZ ;  /* 0x0000001f0a047819 */ /* 0x002fc800000006ff */
[----:B------:R-:W1:Y:S02]  /*2de0*/  SYNCS.PHASECHK.TRANS64.TRYWAIT P1, [R0+URZ+0x80], R4 ;  /* 0x00008004000075a7 */ /* 0x000e6400080211ff */
[----:B-1----:R-:W-:Y:S05]  /*2df0*/  @!P1 BRA `(.L_x_49) ;  /* 0x0000006000c89947 */ /* 0x002fea0003800000 */
.L_x_159:
[C---:B-1----:R-:W-:Y:S01]  /*2e00*/  LEA R4, R11.reuse, UR6, 0x4 ;  /* 0x000000060b047c11 */ /* 0x042fe2000f8e20ff */
[----:B------:R-:W-:Y:S01]  /*2e10*/  VIADD R0, R0, 0x90 ;  /* 0x0000009000007836 */ /* 0x000fe20000000000 */
[----:B------:R-:W-:Y:S01]  /*2e20*/  SEL R8, R8, RZ, P0 ;  /* 0x000000ff08087207 */ /* 0x000fe20000000000 */
[----:B------:R-:W-:-:S03]  /*2e30*/  VIADD R11, R11, 0x1 ;  /* 0x000000010b0b7836 */ /* 0x000fc60000000000 */
[----:B------:R-:W1:Y:S01]  /*2e40*/  LDS.128 R4, [R4+0x110] ;  /* 0x0001100004047984 */ /* 0x000e620000000c00 */
[----:B------:R-:W-:Y:S02]  /*2e50*/  PRMT R0, RZ, 0x654, R0 ;  /* 0x00000654ff007816 */ /* 0x000fe40000000000 */
[C---:B------:R-:W-:Y:S01]  /*2e60*/  ISETP.NE.AND P1, PT, R11.reuse, 0x2, PT ;  /* 0x000000020b00780c */ /* 0x040fe20003f25270 */
[----:B------:R-:W-:Y:S01]  /*2e70*/  @!PT LDS RZ, [RZ] ;  /* 0x00000000fffff984 */ /* 0x000fe20000000800 */
[----:B------:R-:W-:Y:S01]  /*2e80*/  @!PT LDS RZ, [RZ] ;  /* 0x00000000fffff984 */ /* 0x000fe20000000800 */
[----:B------:R-:W-:Y:S01]  /*2e90*/  @!PT LDS RZ, [RZ] ;  /* 0x00000000fffff984 */ /* 0x000fe20000000800 */
[----:B------:R-:W-:Y:S01]  /*2ea0*/  @!PT LDS RZ, [RZ] ;  /* 0x00000000fffff984 */ /* 0x000fe20000000800 */
[----:B------:R2:W-:Y:S06]  /*2eb0*/  MEMBAR.ALL.CTA ;  /* 0x0000000000007992 */ /* 0x0005ec0000008000 */
[----:B--2---:R-:W2:Y:S01]  /*2ec0*/  FENCE.VIEW.ASYNC.S ;  /* 0x00000000000073c6 */ /* 0x004ea20000000000 */
[----:B------:R-:W-:Y:S01]  /*2ed0*/  SEL R11, R11, RZ, P1 ;  /* 0x000000ff0b0b7207 */ /* 0x000fe20000800000 */
[----:B--2---:R2:W-:Y:S01]  /*2ee0*/  SYNCS.ARRIVE.TRANS64.RED.A1T0 RZ, [R0+URZ], RZ ;  /* 0x000000ff00ff79a7 */ /* 0x0045e200081004ff */
[----:B-1----:R-:W-:-:S02]  /*2ef0*/  LOP3.LUT P3, RZ, R6, 0x1, RZ, 0xc0, !PT ;  /* 0x0000000106ff7812 */ /* 0x002fc4000786c0ff */
[----:B------:R-:W-:-:S04]  /*2f00*/  SEL R4, RZ, 0x1, P1 ;  /* 0x00000001ff047807 */ /* 0x000fc80000800000 */
[----:B------:R-:W-:Y:S02]  /*2f10*/  LOP3.LUT R10, R10, R4, RZ, 0x3c, !PT ;  /* 0x000000040a0a7212 */ /* 0x000fe400078e3cff */
[----:B--2---:R-:W-:-:S04]  /*2f20*/  SEL R0, RZ, 0x1, P0 ;  /* 0x00000001ff007807 */ /* 0x004fc80000000000 */
[----:B------:R-:W-:Y:S01]  /*2f30*/  LOP3.LUT R9, R9, R0, RZ, 0x3c, !PT ;  /* 0x0000000009097212 */ /* 0x000fe200078e3cff */
[----:B------:R-:W-:Y:S06]  /*2f40*/  @P3 BRA `(.L_x_50) ;  /* 0xfffffffc002c3947 */ /* 0x000fec000383ffff */
[----:B------:R-:W-:Y:S01]  /*2f50*/  ULEA UR4, UR5, UR6, 0x3 ;  /* 0x0000000605047291 */ /* 0x000fe2000f8e18ff */
[----:B------:R-:W-:-:S08]  /*2f60*/  SHF.L.U32 R2, R12, 0x1f, RZ ;  /* 0x0000001f0c027819 */ /* 0x000fd000000006ff */
[----:B------:R-:W1:Y:S02]  /*2f70*/  SYNCS.PHASECHK.TRANS64 P0, [UR4+0x90], R2 ;  /* 0x00009002ff0075a7 */ /* 0x000e640008001004 */
[----:B-1----:R-:W-:Y:S05]  /*2f80*/  @P0 BRA `(.L_x_51) ;  /* 0x0000000000080947 */ /* 0x002fea0003800000 */
[----:B------:R-:W1:Y:S02]  /*2f90*/  SYNCS.PHASECHK.TRANS64.TRYWAIT P0, [UR4+0x90], R2 ;  /* 0x00009002ff0075a7 */ /* 0x000e640008001104 */
[----:B-1----:R-:W-:Y:S05]  /*2fa0*/  @!P0 BRA `(.L_x_52) ;  /* 0x0000006000708947 */ /* 0x002fea0003800000 */
.L_x_51:
[----:B------:R-:W-:-:S04]  /*2fb0*/  UIADD3 UR7, UPT, UPT, UR5, 0x1, URZ ;  /* 0x0000000105077890 */ /* 0x000fc8000fffe0ff */
[----:B------:R-:W-:-:S04]  /*2fc0*/  UISETP.NE.AND UP0, UPT, UR7, 0x2, UPT ;  /* 0x000000020700788c */ /* 0x000fc8000bf05270 */
[----:B------:R-:W-:Y:S02]  /*2fd0*/  USEL UR8, URZ, 0x1, UP0 ;  /* 0x00000001ff087887 */ /* 0x000fe40008000000 */
[----:B------:R-:W-:-:S04]  /*2fe0*/  USEL UR7, UR7, URZ, UP0 ;  /* 0x000000ff07077287 */ /* 0x000fc80008000000 */
[----:B------:R-:W-:Y:S01]  /*2ff0*/  ULEA UR7, UR7, UR6, 0x3 ;  /* 0x0000000607077291 */ /* 0x000fe2000f8e18ff */
[----:B-1----:R-:W-:-:S04]  /*3000*/  LOP3.LUT R2, R12, UR8, RZ, 0x3c, !PT ;  /* 0x000000080c027c12 */ /* 0x002fc8000f8e3cff */
[----:B------:R-:W-:-:S04]  /*3010*/  SHF.L.U32 R0, R2, 0x1f, RZ ;  /* 0x0000001f02007819 */ /* 0x000fc800000006ff */
[----:B------:R-:W1:Y:S02]  /*3020*/  SYNCS.PHASECHK.TRANS64 P0, [UR7+0x90], R0 ;  /* 0x00009000ff0075a7 */ /* 0x000e640008001007 */
[----:B-1----:R-:W-:Y:S05]  /*3030*/  @P0 EXIT ;  /* 0x000000000000094d */ /* 0x002fea0003800000 */
[----:B------:R-:W-:Y:S02]  /*3040*/  SHF.L.U32 R2, R2, 0x1f, RZ ;  /* 0x0000001f02027819 */ /* 0x000fe400000006ff */
[----:B------:R-:W-:-:S07]  /*3050*/  MOV R0, UR7 ;  /* 0x0000000700007c02 */ /* 0x000fce0008000f00 */
.L_x_53:
[----:B-1----:R1:W2:Y:S02]  /*3060*/  SYNCS.PHASECHK.TRANS64.TRYWAIT P0, [R0+URZ+0x90], R2 ;  /* 0x00009002000075a7 */ /* 0x0022a400080011ff */
[----:B--2---:R-:W-:Y:S05]  /*3070*/  @!P0 NANOSLEEP.SYNCS 0x989680 ;  /* 0x009896800000895d */ /* 0x004fea0003900000 */
[----:B------:R-:W2:Y:S02]  /*3080*/  @!P0 SYNCS.PHASECHK.TRANS64 P0, [R0+URZ+0x90], R2 ;  /* 0x00009002000085a7 */ /* 0x000ea400080010ff */
[----:B--2---:R-:W-:Y:S05]  /*3090*/  @P0 EXIT ;  /* 0x000000000000094d */ /* 0x004fea0003800000 */
[----:B------:R-:W-:Y:S05]  /*30a0*/  BRA `(.L_x_53) ;  /* 0xfffffffc00ec7947 */ /* 0x000fea000383ffff */
.L_x_46:
[----:B------:R-:W-:Y:S05]  /*30b0*/  BRA.U UP4, `(.L_x_54) ;  /* 0x0000001104dc7547 */ /* 0x000fea000b800000 */
[----:B------:R-:W1:Y:S01]  /*30c0*/  S2UR UR7, SR_CgaCtaId ;  /* 0x00000000000779c3 */ /* 0x000e620000008800 */
[----:B------:R-:W-:Y:S01]  /*30d0*/  UMOV UR4, 0x40 ;  /* 0x0000004000047882 */ /* 0x000fe20000000000 */
[----:B------:R-:W-:Y:S01]  /*30e0*/  NOP ;  /* 0x0000000000007918 */ /* 0x000fe20000000000 */
[----:B------:R-:W-:Y:S01]  /*30f0*/  UMOV UR6, 0x400 ;  /* 0x0000040000067882 */ /* 0x000fe20000000000 */
[----:B-1----:R-:W-:Y:S02]  /*3100*/  ULEA UR5, UR7, UR4, 0x18 ;  /* 0x0000000407057291 */ /* 0x002fe4000f8ec0ff */
[----:B------:R-:W-:-:S07]  /*3110*/  ULEA UR6, UR7, UR6, 0x18 ;  /* 0x0000000607067291 */ /* 0x000fce000f8ec0ff */
[----:B------:R-:W1:Y:S02]  /*3120*/  LDS.U8 R3, [UR5+0x1c] ;  /* 0x00001c05ff037984 */ /* 0x000e640008000000 */
[----:B-1----:R-:W-:-:S13]  /*3130*/  ISETP.NE.AND P0, PT, R3, RZ, PT ;  /* 0x000000ff0300720c */ /* 0x002fda0003f05270 */
[----:B------:R-:W-:Y:S05]  /*3140*/  @P0 BRA `(.L_x_55) ;  /* 0x0000000400080947 */ /* 0x000fea0003800000 */
[----:B------:R-:W-:Y:S02]  /*3150*/  UISETP.NE.U32.AND UP1, UPT, UR46, 0x1, UPT ;  /* 0x000000012e00788c */ /* 0x000fe4000bf25070 */
[----:B------:R-:W-:-:S07]  /*3160*/  UIADD3 UR7, UPT, UPT, UR5, 0x8, URZ ;  /* 0x0000000805077890 */ /* 0x000fce000fffe0ff */
[----:B------:R-:W-:Y:S05]  /*3170*/  BRA.U !UP1, `(.L_x_56) ;  /* 0x00000001099c7547 */ /* 0x000fea000b800000 */
[----:B------:R-:W-:Y:S01]  /*3180*/  ELECT P0, URZ, PT ;  /* 0x0000000000ff782f */ /* 0x000fe20003800000 */
[----:B------:R-:W-:-:S12]  /*3190*/  BSSY B0, `(.L_x_56) ;  /* 0x0000025000007945 */ /* 0x000fd80003800000 */
[----:B------:R-:W-:Y:S05]  /*31a0*/  @!P0 BRA `(.L_x_57) ;  /* 0x00000000008c8947 */ /* 0x000fea0003800000 */
[----:B------:R-:W-:-:S05]  /*31b0*/  UMOV UR4, 0x10 ;  /* 0x0000001000047882 */ /* 0x000fca0000000000 */
[----:B------:R-:W-:Y:S04]  /*31c0*/  DEPBAR.LE SB1, 0x36 ;  /* 0x00009d800000791a */ /* 0x000fe80000000000 */
[----:B------:R-:W1:Y:S02]  /*31d0*/  UTCATOMSWS.2CTA.FIND_AND_SET.ALIGN UP0, UR4, UR4 ;  /* 0x00000004000475e3 */ /* 0x000e640008200800 */
[----:B-1----:R-:W-:Y:S01]  /*31e0*/  MOV R10, UR4 ;  /* 0x00000004000a7c02 */ /* 0x002fe20008000f00 */
[----:B------:R-:W-:Y:S06]  /*31f0*/  BRA.U UP0, `(.L_x_58) ;  /* 0x0000000100187547 */ /* 0x000fec000b800000 */
.L_x_59:
[----:B------:R-:W-:Y:S05]  /*3200*/  NANOSLEEP 0x64 ;  /* 0x000000640000795d */ /* 0x000fea0003800000 */
[----:B------:R-:W-:-:S05]  /*3210*/  UMOV UR4, 0x10 ;  /* 0x0000001000047882 */ /* 0x000fca0000000000 */
[----:B------:R-:W-:Y:S04]  /*3220*/  DEPBAR.LE SB1, 0x36 ;  /* 0x00009d800000791a */ /* 0x000fe80000000000 */
[----:B------:R-:W1:Y:S02]  /*3230*/  UTCATOMSWS.2CTA.FIND_AND_SET.ALIGN UP0, UR4, UR4 ;  /* 0x00000004000475e3 */ /* 0x000e640008200800 */
[----:B-1----:R-:W-:Y:S01]  /*3240*/  MOV R10, UR4 ;  /* 0x00000004000a7c02 */ /* 0x002fe20008000f00 */
[----:B------:R-:W-:Y:S05]  /*3250*/  BRA.U !UP0, `(.L_x_59) ;  /* 0xfffffffd08e87547 */ /* 0x000fea000b83ffff */
.L_x_58:
[----:B------:R-:W1:Y:S01]  /*3260*/  LDS R6, [UR5+0x10] ;  /* 0x00001005ff067984 */ /* 0x000e620008000800 */
[----:B------:R-:W-:Y:S01]  /*3270*/  IMAD.U32 R3, RZ, RZ, UR6 ;  /* 0x00000006ff037e24 */ /* 0x000fe2000f8e00ff */
[----:B------:R-:W-:-:S03]  /*3280*/  MOV R4, UR45 ;  /* 0x0000002d00047c02 */ /* 0x000fc60008000f00 */
[----:B------:R-:W-:Y:S01]  /*3290*/  VIADD R3, R3, 0x130 ;  /* 0x0000013003037836 */ /* 0x000fe20000000000 */
[----:B-1----:R-:W-:-:S04]  /*32a0*/  SHF.L.U32 R6, R6, 0x1f, RZ ;  /* 0x0000001f06067819 */ /* 0x002fc800000006ff */
[----:B------:R-:W1:Y:S02]  /*32b0*/  SYNCS.PHASECHK.TRANS64.TRYWAIT P0, [UR5+0x8], R6 ;  /* 0x00000806ff0075a7 */ /* 0x000e640008001105 */
[----:B-1----:R-:W-:Y:S05]  /*32c0*/  @P0 BRA `(.L_x_60) ;  /* 0x0000000000080947 */ /* 0x002fea0003800000 */
[----:B------:R-:W1:Y:S02]  /*32d0*/  SYNCS.PHASECHK.TRANS64.TRYWAIT P0, [UR5+0x8], R6 ;  /* 0x00000806ff0075a7 */ /* 0x000e640008001105 */
[----:B-1----:R-:W-:Y:S05]  /*32e0*/  @!P0 BRA `(.L_x_61) ;  /* 0x0000005c00b88947 */ /* 0x002fea0003800000 */
.L_x_60:
[----:B------:R-:W-:Y:S01]  /*32f0*/  PRMT R4, R4, 0x654, R3 ;  /* 0x0000065404047816 */ /* 0x000fe20000000003 */
[----:B------:R-:W-:Y:S01]  /*3300*/  HFMA2 R3, -RZ, RZ, 0, 5.9604644775390625e-08 ;  /* 0x00000001ff037431 */ /* 0x000fe200000001ff */
[----:B------:R-:W-:Y:S01]  /*3310*/  UPRMT UR4, UR45, 0x654, UR7 ;  /* 0x000006542d047896 */ /* 0x000fe20008000007 */
[----:B------:R-:W-:Y:S02]  /*3320*/  IMAD.MOV.U32 R8, RZ, RZ, 0xffff ;  /* 0x0000ffffff087424 */ /* 0x000fe400078e00ff */
[----:B-1----:R-:W-:Y:S02]  /*3330*/  IMAD.MOV.U32 R6, RZ, RZ, 0x4 ;  /* 0x00000004ff067424 */ /* 0x002fe400078e00ff */
[----:B------:R-:W-:Y:S01]  /*3340*/  IMAD.SHL.U32 R9, R10, 0x20, RZ ;  /* 0x000000200a097824 */ /* 0x000fe200078e00ff */
[----:B------:R-:W-:Y:S02]  /*3350*/  MOV R5, UR4 ;  /* 0x0000000400057c02 */ /* 0x000fe40008000f00 */
[-C--:B------:R-:W-:Y:S01]  /*3360*/  SHF.L.U32 R8, R8, R10.reuse, RZ ;  /* 0x0000000a08087219 */ /* 0x080fe200000006ff */
[----:B------:R1:W-:Y:S01]  /*3370*/  SYNCS.ARRIVE.TRANS64.RED RZ, [UR4], R6 ;  /* 0x00000006ffff79a7 */ /* 0x0003e20008000404 */
[----:B------:R-:W-:Y:S01]  /*3380*/  SHF.L.U32 R7, R3, R10, RZ ;  /* 0x0000000a03077219 */ /* 0x000fe200000006ff */
[----:B------:R1:W-:Y:S04]  /*3390*/  STS [UR6+0x130], R9 ;  /* 0x00013009ff007988 */ /* 0x0003e80008000806 */
[----:B------:R1:W-:Y:S04]  /*33a0*/  STAS [R4.64], R10 ;  /* 0x0000000a04007dbd */ /* 0x0003e8000c0008ff */
[----:B------:R1:W-:Y:S04]  /*33b0*/  ATOMS.OR RZ, [UR5+0x14], R8 ;  /* 0x00001408ffff798c */ /* 0x0003e8000b000005 */
[----:B------:R1:W-:Y:S04]  /*33c0*/  ATOMS.OR RZ, [UR5+0x18], R7 ;  /* 0x00001807ffff798c */ /* 0x0003e8000b000005 */
[----:B------:R1:W-:Y:S02]  /*33d0*/  ATOMS.XOR RZ, [UR5+0x10], R3 ;  /* 0x00001003ffff798c */ /* 0x0003e4000b800005 */
.L_x_57:
[----:B------:R-:W-:Y:S05]  /*33e0*/  BSYNC B0 ;  /* 0x0000000000007941 */ /* 0x000fea0003800000 */
.L_x_56:
[----:B------:R-:W-:Y:S05]  /*33f0*/  BRA.U UP1, `(.L_x_62) ;  /* 0x00000001016c7547 */ /* 0x000fea000b800000 */
[----:B------:R-:W-:-:S03]  /*3400*/  UMOV UR4, 0xffffffff ;  /* 0xffffffff00047882 */ /* 0x000fc60000000000 */
[----:B------:R-:W-:Y:S05]  /*3410*/  BRA.DIV UR4, `(.L_x_63) ;  /* 0x0000005e04847947 */ /* 0x000fea000b800000 */
[----:B------:R-:W-:-:S13]  /*3420*/  ELECT P0, URZ, PT ;  /* 0x0000000000ff782f */ /* 0x000fda0003800000 */
.L_x_163:
[----:B------:R-:W-:Y:S05]  /*3430*/  @!P0 BRA `(.L_x_62) ;  /* 0x00000000005c8947 */ /* 0x000fea0003800000 */
[----:B-1----:R-:W1:Y:S02]  /*3440*/  LDS R4, [UR5+0x10] ;  /* 0x00001005ff047984 */ /* 0x002e640008000800 */
[----:B-1----:R-:W-:-:S04]  /*3450*/  SHF.L.U32 R4, R4, 0x1f, RZ ;  /* 0x0000001f04047819 */ /* 0x002fc800000006ff */
[----:B------:R-:W1:Y:S02]  /*3460*/  SYNCS.PHASECHK.TRANS64.TRYWAIT P0, [UR5+0x8], R4 ;  /* 0x00000804ff0075a7 */ /* 0x000e640008001105 */
[----:B-1----:R-:W-:Y:S05]  /*3470*/  @P0 BRA `(.L_x_64) ;  /* 0x0000000000080947 */ /* 0x002fea0003800000 */
[----:B------:R-:W1:Y:S02]  /*3480*/  SYNCS.PHASECHK.TRANS64.TRYWAIT P0, [UR5+0x8], R4 ;  /* 0x00000804ff0075a7 */ /* 0x000e640008001105 */
[----:B-1----:R-:W-:Y:S05]  /*3490*/  @!P0 BRA `(.L_x_65) ;  /* 0x0000005c00888947 */ /* 0x002fea0003800000 */
.L_x_64:
[----:B------:R-:W2:Y:S01]  /*34a0*/  LDS R6, [UR6+0x130] ;  /* 0x00013006ff067984 */ /* 0x000ea20008000800 */
[----:B-1----:R-:W-:Y:S02]  /*34b0*/  HFMA2 R3, -RZ, RZ, 0, 5.9604644775390625e-08 ;  /* 0x00000001ff037431 */ /* 0x002fe400000001ff */
[----:B------:R-:W-:Y:S01]  /*34c0*/  IMAD.MOV.U32 R4, RZ, RZ, 0xffff ;  /* 0x0000ffffff047424 */ /* 0x000fe200078e00ff */
[----:B------:R-:W-:Y:S01]  /*34d0*/  UPRMT UR4, UR45, 0x654, UR7 ;  /* 0x000006542d047896 */ /* 0x000fe20008000007 */
[----:B--2---:R-:W-:-:S03]  /*34e0*/  IMAD.SHL.U32 R5, R6, 0x20, RZ ;  /* 0x0000002006057824 */ /* 0x004fc600078e00ff */
[-C--:B------:R-:W-:Y:S02]  /*34f0*/  SHF.L.U32 R4, R4, R6.reuse, RZ ;  /* 0x0000000604047219 */ /* 0x080fe400000006ff */
[----:B------:R-:W-:Y:S01]  /*3500*/  SHF.L.U32 R6, R3, R6, RZ ;  /* 0x0000000603067219 */ /* 0x000fe200000006ff */
[----:B------:R2:W-:Y:S04]  /*3510*/  STS [UR6+0x130], R5 ;  /* 0x00013005ff007988 */ /* 0x0005e80008000806 */
[----:B------:R2:W-:Y:S04]  /*3520*/  ATOMS.OR RZ, [UR5+0x14], R4 ;  /* 0x00001404ffff798c */ /* 0x0005e8000b000005 */
[----:B------:R2:W-:Y:S01]  /*3530*/  ATOMS.OR RZ, [UR5+0x18], R6 ;  /* 0x00001806ffff798c */ /* 0x0005e2000b000005 */
[----:B------:R-:W-:Y:S03]  /*3540*/  SYNCS.ARRIVE.TRANS64.RED.A1T0 RZ, [UR4], RZ ;  /* 0x000000ffffff79a7 */ /* 0x000fe60008100404 */
[----:B------:R2:W-:Y:S01]  /*3550*/  ATOMS.XOR RZ, [UR5+0x10], R3 ;  /* 0x00001003ffff798c */ /* 0x0005e2000b800005 */
[----:B------:R-:W-:Y:S05]  /*3560*/  BRA `(.L_x_62) ;  /* 0x0000000000107947 */ /* 0x000fea0003800000 */
.L_x_55:
[----:B------:R-:W-:Y:S02]  /*3570*/  MOV R3, 0xffffffff ;  /* 0xffffffff00037802 */ /* 0x000fe40000000f00 */
[----:B------:R-:W-:-:S03]  /*3580*/  MOV R4, 0x35b0 ;  /* 0x000035b000047802 */ /* 0x000fc60000000f00 */
[----:B------:R1:W-:Y:S04]  /*3590*/  STS [UR6+0x130], R3 ;  /* 0x00013003ff007988 */ /* 0x0003e80008000806 */
[----:B-1---5:R-:W-:Y:S05]  /*35a0*/  CALL.REL.NOINC `($__internal_1_$__cuda_sm10x_tcgen05_guardrail_trap_phase_invalid_during_alloc) ;  /* 0x00000064005c7944 */ /* 0x022fea0003c00000 */
.L_x_62:
[----:B------:R-:W-:Y:S05]  /*35b0*/  WARPSYNC.ALL ;  /* 0x0000000000007948 */ /* 0x000fea0003800000 */
[----:B------:R-:W3:Y:S01]  /*35c0*/  S2UR UR4, SR_CgaCtaId ;  /* 0x00000000000479c3 */ /* 0x000ee20000008800 */
[----:B------:R-:W-:Y:S01]  /*35d0*/  UMOV UR26, 0x400 ;  /* 0x00000400001a7882 */ /* 0x000fe20000000000 */
[----:B------:R-:W-:-:S06]  /*35e0*/  NOP ;  /* 0x0000000000007918 */ /* 0x000fcc0000000000 */
[----:B------:R-:W-:Y:S06]  /*35f0*/  BAR.ARV 0x6, 0xa0 ;  /* 0x0182800000007b1d */ /* 0x000fec0000002000 */
[----:B------:R-:W4:Y:S01]  /*3600*/  LDCU UR6, c[0x0][0x38c] ;  /* 0x00007180ff0677ac */ /* 0x000f220008000800 */
[----:B------:R-:W-:Y:S01]  /*3610*/  LOP3.LUT R0, R0, 0xffff, RZ, 0xc0, !PT ;  /* 0x0000ffff00007812 */ /* 0x000fe200078ec0ff */
[----:B-1----:R-:W-:Y:S01]  /*3620*/  IMAD.MOV.U32 R9, RZ, RZ, 0x1 ;  /* 0x00000001ff097424 */ /* 0x002fe200078e00ff */
[----:B------:R-:W-:Y:S01]  /*3630*/  LOP3.LUT R2, R2, 0xffff, RZ, 0xc0, !PT ;  /* 0x0000ffff02027812 */ /* 0x000fe200078ec0ff */
[----:B------:R-:W-:Y:S01]  /*3640*/  IMAD.MOV.U32 R8, RZ, RZ, RZ ;  /* 0x000000ffff087224 */ /* 0x000fe200078e00ff */
[----:B------:R-:W-:Y:S01]  /*3650*/  R2UR UR42, R0 ;  /* 0x00000000002a72ca */ /* 0x000fe200000e0000 */
[----:B------:R-:W-:Y:S01]  /*3660*/  UMOV UR32, URZ ;  /* 0x000000ff00207c82 */ /* 0x000fe20008000000 */
[----:B------:R-:W-:Y:S01]  /*3670*/  R2UR UR28, R2 ;  /* 0x00000000021c72ca */ /* 0x000fe200000e0000 */
[----:B------:R-:W-:Y:S01]  /*3680*/  UMOV UR23, URZ ;  /* 0x000000ff00177c82 */ /* 0x000fe20008000000 */
[----:B------:R-:W-:Y:S01]  /*3690*/  UMOV UR22, URZ ;  /* 0x000000ff00167c82 */ /* 0x000fe20008000000 */
[----:B---3--:R-:W-:-:S02]  /*36a0*/  ULEA UR26, UR4, UR26, 0x18 ;  /* 0x0000001a041a7291 */ /* 0x008fc4000f8ec0ff */
[----:B------:R-:W-:Y:S02]  /*36b0*/  UISETP.NE.AND UP3, UPT, UR46, URZ, UPT ;  /* 0x000000ff2e00728c */ /* 0x000fe4000bf65270 */
[----:B------:R-:W-:Y:S02]  /*36c0*/  UIADD3 UR5, UPT, UPT, UR26, 0x8400, URZ ;  /* 0x000084001a057890 */ /* 0x000fe4000fffe0ff */
[----:B------:R-:W-:Y:S02]  /*36d0*/  UIADD3 UR4, UPT, UPT, UR26, 0x14400, URZ ;  /* 0x000144001a047890 */ /* 0x000fe4000fffe0ff */
[----:B----4-:R-:W-:Y:S01]  /*36e0*/  UIADD3 UR6, UPT, UPT, UR6, 0x1f, URZ ;  /* 0x0000001f06067890 */ /* 0x010fe2000fffe0ff */
[----:B--2---:R-:W1:Y:S01]  /*36f0*/  LDS R3, [UR26+0x130] ;  /* 0x0001301aff037984 */ /* 0x004e620008000800 */
[----:B------:R-:W-:Y:S02]  /*3700*/  USHF.R.U32.HI UR5, URZ, 0x4, UR5 ;  /* 0x00000004ff057899 */ /* 0x000fe40008011605 */
[----:B------:R-:W-:-:S02]  /*3710*/  USHF.R.S32.HI UR33, URZ, 0x1f, UR6 ;  /* 0x0000001fff217899 */ /* 0x000fc40008011406 */
[----:B------:R-:W-:Y:S02]  /*3720*/  USHF.R.U32.HI UR4, URZ, 0x4, UR4 ;  /* 0x00000004ff047899 */ /* 0x000fe40008011604 */
[----:B------:R-:W-:Y:S02]  /*3730*/  ULEA.HI UR33, UR33, UR6, URZ, 0x5 ;  /* 0x0000000621217291 */ /* 0x000fe4000f8f28ff */
[----:B------:R-:W-:Y:S02]  /*3740*/  ULOP3.LUT UR5, UR5, 0x3fff, URZ, 0xc0, !UPT ;  /* 0x00003fff05057892 */ /* 0x000fe4000f8ec0ff */
[----:B------:R-:W-:Y:S02]  /*3750*/  USHF.R.S32.HI UR33, URZ, 0x5, UR33 ;  /* 0x00000005ff217899 */ /* 0x000fe40008011421 */
[----:B------:R-:W-:Y:S02]  /*3760*/  ULOP3.LUT UR30, UR4, 0x3fff, URZ, 0xc0, !UPT ;  /* 0x00003fff041e7892 */ /* 0x000fe4000f8ec0ff */
[----:B------:R-:W-:Y:S01]  /*3770*/  UISETP.LT.AND UP0, UPT, UR33, 0x1, UPT ;  /* 0x000000012100788c */ /* 0x000fe2000bf01270 */
[----:B------:R-:W-:Y:S01]  /*3780*/  UMOV UR40, 0x0 ;  /* 0x0000000000287882 */ /* 0x000fe20000000000 */
[----:B------:R-:W-:Y:S01]  /*3790*/  UMOV UR41, 0x10100910 ;  /* 0x1010091000297882 */ /* 0x000fe20000000000 */
[----:B------:R-:W-:-:S02]  /*37a0*/  ULOP3.LUT UR29, UR5, 0x10000, URZ, 0xfc, !UPT ;  /* 0x00010000051d7892 */ /* 0x000fc4000f8efcff */
[----:B------:R-:W-:Y:S02]  /*37b0*/  ULOP3.LUT UR30, UR30, 0x10000, URZ, 0xfc, !UPT ;  /* 0x000100001e1e7892 */ /* 0x000fe4000f8efcff */
[----:B------:R-:W-:Y:S01]  /*37c0*/  USEL UR43, UR33, 0x1, !UP0 ;  /* 0x00000001212b7887 */ /* 0x000fe2000c000000 */
[----:B------:R-:W-:Y:S01]  /*37d0*/  UMOV UR38, 0x0 ;  /* 0x0000000000267882 */ /* 0x000fe20000000000 */
[----:B------:R-:W-:Y:S01]  /*37e0*/  UMOV UR39, 0x10100910 ;  /* 0x1010091000277882 */ /* 0x000fe20000000000 */
[----:B------:R-:W-:Y:S01]  /*37f0*/  UMOV UR36, 0x0 ;  /* 0x0000000000247882 */ /* 0x000fe20000000000 */
[----:B------:R-:W-:Y:S01]  /*3800*/  UMOV UR37, 0x10100910 ;  /* 0x1010091000257882 */ /* 0x000fe20000000000 */
[----:B------:R-:W-:Y:S01]  /*3810*/  UMOV UR34, 0x0 ;  /* 0x0000000000227882 */ /* 0x000fe20000000000 */
[----:B------:R-:W-:Y:S01]  /*3820*/  UMOV UR35, 0x10100910 ;  /* 0x1010091000237882 */ /* 0x000fe20000000000 */
[----:B-1----:R-:W-:Y:S02]  /*3830*/  R2UR UR44, R3 ;  /* 0x00000000032c72ca */ /* 0x002fe400000e0000 */
[----:B------:R-:W-:-:S13]  /*3840*/  CS2R R2, SRZ ;  /* 0x0000000000027805 */ /* 0x000fda000001ff00 */
.L_x_73:
[C---:B------:R-:W-:Y:S02]  /*3850*/  LEA R0, R8.reuse, UR26, 0x3 ;  /* 0x0000001a08007c11 */ /* 0x040fe4000f8e18ff */
[----:B------:R-:W-:Y:S02]  /*3860*/  SHF.L.U32 R4, R3, 0x1f, RZ ;  /* 0x0000001f03047819 */ /* 0x000fe400000006ff */
[----:B------:R-:W-:Y:S02]  /*3870*/  LEA R5, R8, UR26, 0x4 ;  /* 0x0000001a08057c11 */ /* 0x000fe4000f8e20ff */
[----:B------:R-:W1:Y:S02]  /*3880*/  SYNCS.PHASECHK.TRANS64.TRYWAIT P0, [R0+URZ+0x80], R4 ;  /* 0x00008004000075a7 */ /* 0x000e6400080011ff */
[----:B-1-3--:R-:W-:Y:S05]  /*3890*/  @!P0 BRA `(.L_x_66) ;  /* 0x0000005800a08947 */ /* 0x00afea0003800000 */
.L_x_164:
[----:B-1----:R-:W1:Y:S01]  /*38a0*/  LDS.128 R4, [R5+0x110] ;  /* 0x0001100005047984 */ /* 0x002e620000000c00 */
[----:B------:R-:W-:Y:S02]  /*38b0*/  VIADD R0, R0, 0x90 ;  /* 0x0000009000007836 */ /* 0x000fe40000000000 */
[----:B------:R-:W-:Y:S01]  /*38c0*/  VIADD R8, R8, 0x1 ;  /* 0x0000000108087836 */ /* 0x000fe20000000000 */
[----:B------:R-:W-:Y:S01]  /*38d0*/  @!PT LDS RZ, [RZ] ;  /* 0x00000000fffff984 */ /* 0x000fe20000000800 */
[----:B------:R-:W-:Y:S01]  /*38e0*/  @!PT LDS RZ, [RZ] ;  /* 0x00000000fffff984 */ /* 0x000fe20000000800 */
[----:B------:R-:W-:Y:S01]  /*38f0*/  @!PT LDS RZ, [RZ] ;  /* 0x00000000fffff984 */ /* 0x000fe20000000800 */
[----:B------:R-:W-:Y:S01]  /*3900*/  @!PT LDS RZ, [RZ] ;  /* 0x00000000fffff984 */ /* 0x000fe20000000800 */
[----:B------:R2:W-:Y:S06]  /*3910*/  MEMBAR.ALL.CTA ;  /* 0x0000000000007992 */ /* 0x0005ec0000008000 */
[----:B--2---:R-:W2:Y:S01]  /*3920*/  FENCE.VIEW.ASYNC.S ;  /* 0x00000000000073c6 */ /* 0x004ea20000000000 */
[----:B------:R-:W-:-:S04]  /*3930*/  PRMT R0, RZ, 0x654, R0 ;  /* 0x00000654ff007816 */ /* 0x000fc80000000000 */
[----:B--2---:R2:W-:Y:S01]  /*3940*/  SYNCS.ARRIVE.TRANS64.RED.A1T0 RZ, [R0+URZ], RZ ;  /* 0x000000ff00ff79a7 */ /* 0x0045e200081004ff */
[----:B-1----:R-:W-:Y:S01]  /*3950*/  LOP3.LUT P1, RZ, R6, 0x1, RZ, 0xc0, !PT ;  /* 0x0000000106ff7812 */ /* 0x002fe2000782c0ff */
[----:B--2---:R-:W-:-:S12]  /*3960*/  BRA.U UP3, `(.L_x_67) ;  /* 0x0000000503087547 */ /* 0x004fd8000b800000 */
[----:B------:R-:W1:Y:S01]  /*3970*/  LDCU UR4, c[0x0][0x38c] ;  /* 0x00007180ff0477ac */ /* 0x000e620008000800 */
[----:B------:R-:W-:Y:S02]  /*3980*/  PLOP3.LUT P2, PT, PT, PT, PT, 0x80, 0x8 ;  /* 0x000000000008781c */ /* 0x000fe40003f4f070 */
[----:B------:R-:W-:Y:S01]  /*3990*/  SHF.L.U32 R4, R9, 0x1f, RZ ;  /* 0x0000001f09047819 */ /* 0x000fe200000006ff */
[----:B------:R-:W-:Y:S02]  /*39a0*/  ULEA UR31, UR32, UR26, 0x3 ;  /* 0x0000001a201f7291 */ /* 0x000fe4000f8e18ff */
[----:B------:R-:W-:Y:S02]  /*39b0*/  ULEA UR11, UR32, UR44, 0x6 ;  /* 0x0000002c200b7291 */ /* 0x000fe4000f8e30ff */
[----:B-1----:R-:W-:-:S06]  /*39c0*/  UISETP.GE.AND UP0, UPT, UR4, 0x1, UPT ;  /* 0x000000010400788c */ /* 0x002fcc000bf06270 */
[----:B------:R-:W-:-:S05]  /*39d0*/  PLOP3.LUT P0, PT, PT, PT, UP0, 0x80, 0x8 ;  /* 0x000000000008781c */ /* 0x000fca0003f0f008 */
[----:B------:R-:W-:-:S08]  /*39e0*/  @UP0 ULEA UR4, UR23, UR26, 0x3 ;  /* 0x0000001a17040291 */ /* 0x000fd0000f8e18ff */
[----:B------:R-:W-:-:S04]  /*39f0*/  @P0 SHF.L.U32 R0, R2, 0x1f, RZ ;  /* 0x0000001f02000819 */ /* 0x000fc800000006ff */
[----:B------:R1:W2:Y:S01]  /*3a00*/  @P0 SYNCS.PHASECHK.TRANS64.TRYWAIT P2, [UR4], R0 ;  /* 0x00000000ff0005a7 */ /* 0x0002a20008041104 */
[----:B------:R-:W3:Y:S02]  /*3a10*/  SYNCS.PHASECHK.TRANS64.TRYWAIT P0, [UR31+0xc0], R4 ;  /* 0x0000c004ff0075a7 */ /* 0x000ee4000800111f */
[----:B-123--:R-:W-:Y:S05]  /*3a20*/  @!P0 BRA `(.L_x_68) ;  /* 0x0000005800508947 */ /* 0x00efea0003800000 */
.L_x_166:
[----:B------:R-:W-:Y:S01]  /*3a30*/  UMOV UR27, UR22 ;  /* 0x00000016001b7c82 */ /* 0x000fe20008000000 */
[----:B------:R-:W-:Y:S05]  /*3a40*/  BRA.U !UP0, `(.L_x_69) ;  /* 0x0000000108c07547 */ /* 0x000fea000b800000 */
[----:B------:R-:W-:Y:S02]  /*3a50*/  UIADD3 UR27, UPT, UPT, UR43, UR22, URZ ;  /* 0x000000162b1b7290 */ /* 0x000fe4000fffe0ff */
[----:B------:R-:W-:Y:S01]  /*3a60*/  UPLOP3.LUT UP2, UPT, UPT, UPT, UPT, 0x40, 0x4 ;  /* 0x000000000004789c */ /* 0x000fe20003f4e870 */
[----:B------:R-:W-:Y:S01]  /*3a70*/  UMOV UR24, UR33 ;  /* 0x0000002100187c82 */ /* 0x000fe20008000000 */
[----:B------:R-:W-:-:S09]  /*3a80*/  UMOV UR10, UR23 ;  /* 0x00000017000a7c82 */ /* 0x000fd20008000000 */
.L_x_72:
[----:B--2---:R-:W-:Y:S01]  /*3a90*/  ULEA UR5, UR10, UR26, 0x3 ;  /* 0x0000001a0a057291 */ /* 0x004fe2000f8e18ff */
[----:B---3--:R-:W-:Y:S11]  /*3aa0*/  @P2 BRA `(.L_x_70) ;  /* 0x00000000000c2947 */ /* 0x008ff60003800000 */
[----:B-1----:R-:W-:Y:S04]  /*3ab0*/  SHF.L.U32 R4, R2, 0x1f, RZ ;  /* 0x0000001f02047819 */ /* 0x002fe800000006ff */
[----:B------:R-:W1:Y:S02]  /*3ac0*/  SYNCS.PHASECHK.TRANS64.TRYWAIT P0, [UR5], R4 ;  /* 0x00000004ff0075a7 */ /* 0x000e640008001105 */
[----:B-1----:R-:W-:Y:S05]  /*3ad0*/  @!P0 BRA `(.L_x_71) ;  /* 0x00000058003c8947 */ /* 0x002fea0003800000 */
.L_x_70:
[----:B------:R-:W-:Y:S01]  /*3ae0*/  UISETP.NE.AND UP0, UPT, UR24, 0x1, UPT ;  /* 0x000000011800788c */ /* 0x000fe2000bf05270 */
[----:B------:R-:W-:Y:S01]  /*3af0*/  PLOP3.LUT P2, PT, PT, PT, PT, 0x80, 0x8 ;  /* 0x000000000008781c */ /* 0x000fe20003f4f070 */
[----:B------:R-:W-:Y:S02]  /*3b00*/  UIADD3 UR4, UPT, UPT, UR10, 0x1, URZ ;  /* 0x000000010a047890 */ /* 0x000fe4000fffe0ff */
[----:B------:R-:W-:Y:S02]  /*3b10*/  UIADD3 UR25, UPT, UPT, UR5, 0x18, URZ ;  /* 0x0000001805197890 */ /* 0x000fe4000fffe0ff */
[----:B------:R-:W-:Y:S01]  /*3b20*/  UISETP.NE.AND UP1, UPT, UR4, 0x3, UPT ;  /* 0x000000030400788c */ /* 0x000fe2000bf25270 */
[----:B------:R-:W-:Y:S01]  /*3b30*/  PLOP3.LUT P0, PT, PT, PT, UP0, 0x80, 0x8 ;  /* 0x000000000008781c */ /* 0x000fe20003f0f008 */
[----:B------:R-:W-:Y:S02]  /*3b40*/  UIADD3 UR22, UPT, UPT, UR22, 0x1, URZ ;  /* 0x0000000116167890 */ /* 0x000fe4000fffe0ff */
[----:B------:R-:W-:Y:S02]  /*3b50*/  USEL UR6, URZ, 0x1, UP1 ;  /* 0x00000001ff067887 */ /* 0x000fe40008800000 */
[----:B------:R-:W-:Y:S02]  /*3b60*/  USEL UR23, UR4, URZ, UP1 ;  /* 0x000000ff04177287 */ /* 0x000fe40008800000 */
[----:B------:R-:W-:Y:S02]  /*3b70*/  UIADD3 UR24, UPT, UPT, UR24, -0x1, URZ ;  /* 0xffffffff18187890 */ /* 0x000fe4000fffe0ff */
[----:B------:R-:W-:Y:S01]  /*3b80*/  @UP0 ULEA UR4, UR23, UR26, 0x3 ;  /* 0x0000001a17040291 */ /* 0x000fe2000f8e18ff */
[----:B------:R-:W-:Y:S01]  /*3b90*/  LOP3.LUT R2, R2, UR6, RZ, 0x3c, !PT ;  /* 0x0000000602027c12 */ /* 0x000fe2000f8e3cff */
[----:B------:R-:W-:Y:S02]  /*3ba0*/  ULEA UR6, UR10, UR30, 0x8 ;  /* 0x0000001e0a067291 */ /* 0x000fe4000f8e40ff */
[----:B------:R-:W-:Y:S01]  /*3bb0*/  UISETP.NE.AND UP0, UPT, UR22, UR27, UPT ;  /* 0x0000001b1600728c */ /* 0x000fe2000bf05270 */
[----:B-1----:R-:W-:Y:S01]  /*3bc0*/  @P0 SHF.L.U32 R0, R2, 0x1f, RZ ;  /* 0x0000001f02000819 */ /* 0x002fe200000006ff */
[----:B------:R-:W-:Y:S02]  /*3bd0*/  UIADD3 UR20, UPT, UPT, UR6, 0x2, URZ ;  /* 0x0000000206147890 */ /* 0x000fe4000fffe0ff */
[----:B------:R-:W-:Y:S01]  /*3be0*/  UIADD3 UR16, UPT, UPT, UR6, 0x4, URZ ;  /* 0x0000000406107890 */ /* 0x000fe2000fffe0ff */
[----:B------:R2:W3:Y:S01]  /*3bf0*/  @P0 SYNCS.PHASECHK.TRANS64.TRYWAIT P2, [UR4], R0 ;  /* 0x00000000ff0005a7 */ /* 0x0004e20008041104 */
[----:B------:R-:W-:Y:S02]  /*3c00*/  ULEA UR4, UR10, UR29, 0xa ;  /* 0x0000001d0a047291 */ /* 0x000fe4000f8e50ff */
[----:B------:R-:W-:Y:S02]  /*3c10*/  UIADD3 UR12, UPT, UPT, UR6, 0x6, URZ ;  /* 0x00000006060c7890 */ /* 0x000fe4000fffe0ff */
[----:B------:R-:W-:Y:S02]  /*3c20*/  UIADD3 UR18, UPT, UPT, UR4, 0x2, URZ ;  /* 0x0000000204127890 */ /* 0x000fe4000fffe0ff */
[----:B------:R-:W-:Y:S02]  /*3c30*/  UIADD3 UR14, UPT, UPT, UR4, 0x4, URZ ;  /* 0x00000004040e7890 */ /* 0x000fe4000fffe0ff */
[----:B------:R-:W-:Y:S01]  /*3c40*/  UIADD3 UR8, UPT, UPT, UR4, 0x6, URZ ;  /* 0x0000000604087890 */ /* 0x000fe2000fffe0ff */
[----:B------:R-:W-:Y:S01]  /*3c50*/  UMOV UR7, 0x40004040 ;  /* 0x4000404000077882 */ /* 0x000fe20000000000 */
[----:B------:R-:W-:Y:S01]  /*3c60*/  UMOV UR5, 0x40004040 ;  /* 0x4000404000057882 */ /* 0x000fe20000000000 */
[----:B------:R-:W-:Y:S01]  /*3c70*/  UMOV UR21, 0x40004040 ;  /* 0x4000404000157882 */ /* 0x000fe20000000000 */
[----:B------:R2:W-:Y:S01]  /*3c80*/  UTCHMMA.2CTA gdesc[UR4], gdesc[UR6], tmem[UR11], tmem[UR40], idesc[UR41], UP2 ;  /* 0x00ff2806040075ea */ /* 0x0005e2000920000b */
[----:B------:R-:W-:Y:S01]  /*3c90*/  UPLOP3.LUT UP2, UPT, UPT, UPT, UPT, 0x80, 0x8 ;  /* 0x000000000008789c */ /* 0x000fe20003f4f070 */
[----:B------:R-:W-:Y:S01]  /*3ca0*/  UMOV UR19, 0x40004040 ;  /* 0x4000404000137882 */ /* 0x000fe20000000000 */
[----:B------:R-:W-:Y:S01]  /*3cb0*/  UMOV UR17, 0x40004040 ;  /* 0x4000404000117882 */ /* 0x000fe20000000000 */
[----:B------:R2:W-:Y:S01]  /*3cc0*/  UTCHMMA.2CTA gdesc[UR18], gdesc[UR20], tmem[UR11], tmem[UR38], idesc[UR39], UPT ;  /* 0x00ff2614120075ea */ /* 0x0005e2000ba0000b */
[----:B------:R-:W-:Y:S01]  /*3cd0*/  UMOV UR15, 0x40004040 ;  /* 0x40004040000f7882 */ /* 0x000fe20000000000 */
[----:B------:R-:W-:Y:S01]  /*3ce0*/  UMOV UR13, 0x40004040 ;  /* 0x40004040000d7882 */ /* 0x000fe20000000000 */
[----:B------:R-:W-:Y:S01]  /*3cf0*/  UMOV UR9, 0x40004040 ;  /* 0x4000404000097882 */ /* 0x000fe20000000000 */
[----:B------:R2:W-:Y:S01]  /*3d00*/  UTCHMMA.2CTA gdesc[UR14], gdesc[UR16], tmem[UR11], tmem[UR36], idesc[UR37], UPT ;  /* 0x00ff24100e0075ea */ /* 0x0005e2000ba0000b */
[----:B------:R2:W-:Y:S01]  /*3d10*/  UTCHMMA.2CTA gdesc[UR8], gdesc[UR12], tmem[UR11], tmem[UR34], idesc[UR35], UPT ;  /* 0x00ff220c080075ea */ /* 0x0005e2000ba0000b */
[----:B------:R2:W-:Y:S01]  /*3d20*/  UTCBAR.2CTA.MULTICAST [UR25], URZ, UR28 ;  /* 0x000000ff190073e9 */ /* 0x0005e2000820081c */
[----:B------:R-:W-:Y:S01]  /*3d30*/  UMOV UR10, UR23 ;  /* 0x00000017000a7c82 */ /* 0x000fe20008000000 */
[----:B------:R-:W-:Y:S05]  /*3d40*/  BRA.U UP0, `(.L_x_72) ;  /* 0xfffffffd00507547 */ /* 0x000fea000b83ffff */
.L_x_69:
[----:B--2---:R-:W-:Y:S01]  /*3d50*/  UIADD3 UR4, UPT, UPT, UR31, 0xa0, URZ ;  /* 0x000000a01f047890 */ /* 0x004fe2000fffe0ff */
[----:B------:R-:W-:-:S08]  /*3d60*/  UMOV UR22, UR27 ;  /* 0x0000001b00167c82 */ /* 0x000fd00008000000 */
[----:B------:R2:W-:Y:S01]  /*3d70*/  UTCBAR.2CTA.MULTICAST [UR4], URZ, UR42 ;  /* 0x000000ff040073e9 */ /* 0x0005e2000820082a */
[----:B------:R-:W-:Y:S02]  /*3d80*/  NOP ;  /* 0x0000000000007918 */ /* 0x000fe40000000000 */
.L_x_67:
[----:B--2---:R-:W-:Y:S01]  /*3d90*/  UIADD3 UR4, UPT, UPT, UR32, 0x1, URZ ;  /* 0x0000000120047890 */ /* 0x004fe2000fffe0ff */
[----:B------:R-:W-:-:S03]  /*3da0*/  ISETP.NE.AND P0, PT, R8, 0x2, PT ;  /* 0x000000020800780c */ /* 0x000fc60003f05270 */
[----:B------:R-:W-:Y:S01]  /*3db0*/  UISETP.NE.AND UP0, UPT, UR4, 0x4, UPT ;  /* 0x000000040400788c */ /* 0x000fe2000bf05270 */
[----:B-1----:R-:W-:Y:S02]  /*3dc0*/  SEL R0, RZ, 0x1, P0 ;  /* 0x00000001ff007807 */ /* 0x002fe40000000000 */
[----:B------:R-:W-:Y:S01]  /*3dd0*/  SEL R8, R8, RZ, P0 ;  /* 0x000000ff08087207 */ /* 0x000fe20000000000 */
[----:B------:R-:W-:Y:S01]  /*3de0*/  USEL UR5, URZ, 0x1, UP0 ;  /* 0x00000001ff057887 */ /* 0x000fe20008000000 */
[----:B------:R-:W-:Y:S01]  /*3df0*/  LOP3.LUT R3, R3, R0, RZ, 0x3c, !PT ;  /* 0x0000000003037212 */ /* 0x000fe200078e3cff */
[----:B------:R-:W-:-:S04]  /*3e00*/  USEL UR32, UR4, URZ, UP0 ;  /* 0x000000ff04207287 */ /* 0x000fc80008000000 */
[----:B------:R-:W-:Y:S01]  /*3e10*/  LOP3.LUT R9, R9, UR5, RZ, 0x3c, !PT ;  /* 0x0000000509097c12 */ /* 0x000fe2000f8e3cff */
[----:B------:R-:W-:Y:S07]  /*3e20*/  @P1 BRA `(.L_x_73) ;  /* 0xfffffff800881947 */ /* 0x000fee000383ffff */
[----:B------:R-:W1:Y:S01]  /*3e30*/  S2UR UR8, SR_CgaCtaId ;  /* 0x00000000000879c3 */ /* 0x000e620000008800 */
[----:B------:R-:W-:Y:S01]  /*3e40*/  ELECT P0, URZ, PT ;  /* 0x0000000000ff782f */ /* 0x000fe20003800000 */
[----:B------:R-:W-:Y:S01]  /*3e50*/  HFMA2 R0, -RZ, RZ, 0, 5.9604644775390625e-08 ;  /* 0x00000001ff007431 */ /* 0x000fe200000001ff */
[----:B------:R-:W-:-:S05]  /*3e60*/  UMOV UR4, 0x40 ;  /* 0x0000004000047882 */ /* 0x000fca0000000000 */
[----:B------:R-:W-:Y:S01]  /*3e70*/  UVIRTCOUNT.DEALLOC.SMPOOL 0x80 ;  /* 0x000000800000784c */ /* 0x000fe20000000000 */
[----:B------:R-:W-:Y:S02]  /*3e80*/  UISETP.NE.AND UP1, UPT, UR46, URZ, UPT ;  /* 0x000000ff2e00728c */ /* 0x000fe4000bf25270 */
[----:B-1----:R-:W-:-:S09]  /*3e90*/  ULEA UR8, UR8, UR4, 0x18 ;  /* 0x0000000408087291 */ /* 0x002fd2000f8ec0ff */
[----:B------:R1:W-:Y:S01]  /*3ea0*/  @P0 STS.U8 [UR8+0x1c], R0 ;  /* 0x00001c00ff000988 */ /* 0x0003e20008000008 */
[----:B------:R-:W-:Y:S05]  /*3eb0*/  BRA.U UP1, `(.L_x_74) ;  /* 0x0000000101a07547 */ /* 0x000fea000b800000 */
[----:B------:R-:W-:Y:S01]  /*3ec0*/  UIADD3 UR7, UPT, UPT, UR26, 0xc0, URZ ;  /* 0x000000c01a077890 */ /* 0x000fe2000fffe0ff */
[----:B------:R-:W-:-:S03]  /*3ed0*/  SHF.L.U32 R2, R9, 0x1f, RZ ;  /* 0x0000001f09027819 */ /* 0x000fc600000006ff */
[----:B------:R-:W-:-:S09]  /*3ee0*/  ULEA UR4, UR32, UR7, 0x3 ;  /* 0x0000000720047291 */ /* 0x000fd2000f8e18ff */
[----:B------:R-:W2:Y:S02]  /*3ef0*/  SYNCS.PHASECHK.TRANS64.TRYWAIT P0, [UR4], R2 ;  /* 0x00000002ff0075a7 */ /* 0x000ea40008001104 */
[----:B--2---:R-:W-:Y:S05]  /*3f00*/  @!P0 BRA `(.L_x_75) ;  /* 0x0000005400488947 */ /* 0x004fea0003800000 */
.L_x_169:
[----:B------:R-:W-:-:S04]  /*3f10*/  UIADD3 UR4, UPT, UPT, UR32, 0x1, URZ ;  /* 0x0000000120047890 */ /* 0x000fc8000fffe0ff */
[----:B------:R-:W-:-:S04]  /*3f20*/  UISETP.NE.AND UP0, UPT, UR4, 0x4, UPT ;  /* 0x000000040400788c */ /* 0x000fc8000bf05270 */
[----:B------:R-:W-:Y:S02]  /*3f30*/  USEL UR6, URZ, 0x1, UP0 ;  /* 0x00000001ff067887 */ /* 0x000fe40008000000 */
[----:B------:R-:W-:-:S04]  /*3f40*/  USEL UR4, UR4, URZ, UP0 ;  /* 0x000000ff04047287 */ /* 0x000fc80008000000 */
[----:B------:R-:W-:Y:S01]  /*3f50*/  ULEA UR5, UR4, UR7, 0x3 ;  /* 0x0000000704057291 */ /* 0x000fe2000f8e18ff */
[----:B-1----:R-:W-:-:S04]  /*3f60*/  LOP3.LUT R2, R9, UR6, RZ, 0x3c, !PT ;  /* 0x0000000609027c12 */ /* 0x002fc8000f8e3cff */
[----:B------:R-:W-:-:S04]  /*3f70*/  SHF.L.U32 R3, R2, 0x1f, RZ ;  /* 0x0000001f02037819 */ /* 0x000fc800000006ff */
[----:B------:R-:W1:Y:S02]  /*3f80*/  SYNCS.PHASECHK.TRANS64.TRYWAIT P0, [UR5], R3 ;  /* 0x00000003ff0075a7 */ /* 0x000e640008001105 */
[----:B-1----:R-:W-:Y:S05]  /*3f90*/  @!P0 BRA `(.L_x_76) ;  /* 0x00000054003c8947 */ /* 0x002fea0003800000 */
.L_x_171:
        /* <DEDUP_REMOVED lines=9> */
.L_x_173:
[----:B------:R-:W-:-:S04]  /*4030*/  UIADD3 UR4, UPT, UPT, UR4, 0x1, URZ ;  /* 0x0000000104047890 */ /* 0x000fc8000fffe0ff */
[----:B------:R-:W-:-:S04]  /*4040*/  UISETP.NE.AND UP0, UPT, UR4, 0x4, UPT ;  /* 0x000000040400788c */ /* 0x000fc8000bf05270 */
[----:B------:R-:W-:Y:S02]  /*4050*/  USEL UR5, URZ, 0x1, UP0 ;  /* 0x00000001ff057887 */ /* 0x000fe40008000000 */
[----:B------:R-:W-:-:S04]  /*4060*/  USEL UR4, UR4, URZ, UP0 ;  /* 0x000000ff04047287 */ /* 0x000fc80008000000 */
[----:B------:R-:W-:Y:S01]  /*4070*/  ULEA UR4, UR4, UR7, 0x3 ;  /* 0x0000000704047291 */ /* 0x000fe2000f8e18ff */
[----:B------:R-:W-:-:S04]  /*4080*/  LOP3.LUT R2, R2, UR5, RZ, 0x3c, !PT ;  /* 0x0000000502027c12 */ /* 0x000fc8000f8e3cff */
[----:B------:R-:W-:Y:S01]  /*4090*/  SHF.L.U32 R2, R2, 0x1f, RZ ;  /* 0x0000001f02027819 */ /* 0x000fe200000006ff */
[----:B-1----:R-:W-:-:S04]  /*40a0*/  IMAD.U32 R0, RZ, RZ, UR4 ;  /* 0x00000004ff007e24 */ /* 0x002fc8000f8e00ff */
[----:B------:R1:W2:Y:S03]  /*40b0*/  SYNCS.PHASECHK.TRANS64.TRYWAIT P0, [R0+URZ], R2 ;  /* 0x00000002000075a7 */ /* 0x0002a600080011ff */
[----:B--2---:R-:W-:Y:S05]  /*40c0*/  @!P0 NANOSLEEP.SYNCS 0x989680 ;  /* 0x009896800000895d */ /* 0x004fea0003900000 */
[----:B------:R-:W2:Y:S02]  /*40d0*/  @!P0 SYNCS.PHASECHK.TRANS64 P0, [R0+URZ], R2 ;  /* 0x00000002000085a7 */ /* 0x000ea400080010ff */
[----:B--2---:R-:W-:Y:S05]  /*40e0*/  @P0 BRA `(.L_x_78) ;  /* 0x0000000000200947 */ /* 0x004fea0003800000 */
.L_x_79:
[----:B--2---:R2:W4:Y:S02]  /*40f0*/  SYNCS.PHASECHK.TRANS64.TRYWAIT P0, [R0+URZ], R2 ;  /* 0x00000002000075a7 */ /* 0x00452400080011ff */
[----:B----4-:R-:W-:Y:S05]  /*4100*/  @!P0 NANOSLEEP.SYNCS 0x989680 ;  /* 0x009896800000895d */ /* 0x010fea0003900000 */
[----:B------:R-:W4:Y:S02]  /*4110*/  @!P0 SYNCS.PHASECHK.TRANS64 P0, [R0+URZ], R2 ;  /* 0x00000002000085a7 */ /* 0x000f2400080010ff */
[----:B----4-:R-:W-:Y:S05]  /*4120*/  @!P0 BRA `(.L_x_79) ;  /* 0xfffffffc00f08947 */ /* 0x010fea000383ffff */
[----:B------:R-:W-:Y:S05]  /*4130*/  BRA `(.L_x_78) ;  /* 0x00000000000c7947 */ /* 0x000fea0003800000 */
.L_x_74:
[----:B------:R-:W-:-:S04]  /*4140*/  UIADD3 UR4, UPT, UPT, UR26, 0x100, URZ ;  /* 0x000001001a047890 */ /* 0x000fc8000fffe0ff */
[----:B------:R-:W-:-:S09]  /*4150*/  UPRMT UR4, UR45, 0x654, UR4 ;  /* 0x000006542d047896 */ /* 0x000fd20008000004 */
[----:B------:R-:W-:Y:S03]  /*4160*/  SYNCS.ARRIVE.TRANS64.RED.A1T0 RZ, [UR4], RZ ;  /* 0x000000ffffff79a7 */ /* 0x000fe60008100404 */
.L_x_78:
[----:B-12---:R-:W-:Y:S01]  /*4170*/  SHF.L.U32 R2, RZ, 0x1f, RZ ;  /* 0x0000001fff027819 */ /* 0x006fe200000006ff */
[----:B------:R-:W-:Y:S01]  /*4180*/  UIADD3 UR4, UPT, UPT, UR26, 0x100, URZ ;  /* 0x000001001a047890 */ /* 0x000fe2000fffe0ff */
[----:B------:R-:W-:Y:S02]  /*4190*/  PLOP3.LUT P0, PT, PT, PT, UP1, 0x80, 0x8 ;  /* 0x000000000008781c */ /* 0x000fe40003f0f018 */
[----:B------:R-:W1:Y:S02]  /*41a0*/  SYNCS.PHASECHK.TRANS64.TRYWAIT P1, [UR26+0x100], R2 ;  /* 0x00010002ff0075a7 */ /* 0x000e64000802111a */
[----:B-1----:R-:W-:Y:S09]  /*41b0*/  @!P1 BRA `(.L_x_80) ;  /* 0x0000005000e49947 */ /* 0x002ff20003800000 */
.L_x_175:
[----:B------:R-:W-:Y:S01]  /*41c0*/  @!UP1 UPRMT UR4, UR45, 0x654, UR4 ;  /* 0x000006542d049896 */ /* 0x000fe20008000004 */
[----:B------:R-:W-:Y:S01]  /*41d0*/  UMOV UR5, 0xffff ;  /* 0x0000ffff00057882 */ /* 0x000fe20000000000 */
[----:B------:R-:W-:-:S07]  /*41e0*/  UMOV UR6, 0x1 ;  /* 0x0000000100067882 */ /* 0x000fce0000000000 */
[----:B------:R-:W-:Y:S01]  /*41f0*/  @!P0 SYNCS.ARRIVE.TRANS64.RED.A1T0 RZ, [UR4], RZ ;  /* 0x000000ffffff89a7 */ /* 0x000fe20008100404 */
[----:B------:R-:W-:Y:S01]  /*4200*/  NOP ;  /* 0x0000000000007918 */ /* 0x000fe20000000000 */
[----:B-1----:R-:W1:Y:S01]  /*4210*/  LDS R0, [UR8+0x14] ;  /* 0x00001408ff007984 */ /* 0x002e620008000800 */
[----:B------:R-:W-:-:S04]  /*4220*/  ULOP3.LUT UR4, UR44, 0xffff, URZ, 0xc0, !UPT ;  /* 0x0000ffff2c047892 */ /* 0x000fc8000f8ec0ff */
[----:B------:R-:W-:-:S04]  /*4230*/  USHF.R.U32.HI UR4, URZ, 0x5, UR4 ;  /* 0x00000005ff047899 */ /* 0x000fc80008011604 */
[----:B------:R-:W-:Y:S02]  /*4240*/  USHF.L.U32 UR5, UR5, UR4, URZ ;  /* 0x0000000405057299 */ /* 0x000fe400080006ff */
[----:B------:R-:W-:-:S04]  /*4250*/  USHF.L.U32 UR4, UR6, UR4, URZ ;  /* 0x0000000406047299 */ /* 0x000fc800080006ff */
[----:B-1----:R-:W-:-:S04]  /*4260*/  LOP3.LUT R0, R0, UR5, RZ, 0xc0, !PT ;  /* 0x0000000500007c12 */ /* 0x002fc8000f8ec0ff */
[----:B------:R-:W-:-:S13]  /*4270*/  ISETP.NE.AND P0, PT, R0, UR5, PT ;  /* 0x0000000500007c0c */ /* 0x000fda000bf05270 */
[----:B------:R-:W-:Y:S05]  /*4280*/  @P0 BRA `(.L_x_81) ;  /* 0x0000000000580947 */ /* 0x000fea0003800000 */
[----:B------:R-:W1:Y:S02]  /*4290*/  LDS R0, [UR8+0x18] ;  /* 0x00001808ff007984 */ /* 0x000e640008000800 */
[----:B-1----:R-:W-:-:S04]  /*42a0*/  LOP3.LUT R0, R0, UR4, RZ, 0xc0, !PT ;  /* 0x0000000400007c12 */ /* 0x002fc8000f8ec0ff */
[----:B------:R-:W-:-:S13]  /*42b0*/  ISETP.NE.AND P0, PT, R0, UR4, PT ;  /* 0x0000000400007c0c */ /* 0x000fda000bf05270 */
[----:B------:R-:W-:Y:S05]  /*42c0*/  @P0 BRA `(.L_x_82) ;  /* 0x00000000003c0947 */ /* 0x000fea0003800000 */
[----:B------:R-:W1:Y:S01]  /*42d0*/  S2R R2, SR_LANEID ;  /* 0x0000000000027919 */ /* 0x000e620000000000 */
[----:B------:R-:W-:-:S06]  /*42e0*/  ULOP3.LUT UR5, URZ, UR5, URZ, 0x33, !UPT ;  /* 0x00000005ff057292 */ /* 0x000fcc000f8e33ff */
[----:B------:R-:W-:-:S04]  /*42f0*/  IMAD.U32 R0, RZ, RZ, UR5 ;  /* 0x00000005ff007e24 */ /* 0x000fc8000f8e00ff */
[----:B------:R2:W4:Y:S02]  /*4300*/  REDUX UR7, R0 ;  /* 0x00000000000773c4 */ /* 0x0005240000000000 */
[----:B------:R1:W-:Y:S01]  /*4310*/  UTCATOMSWS.AND URZ, UR5 ;  /* 0x0000000500ff79e3 */ /* 0x0003e20008000000 */
[----:B--2---:R-:W-:Y:S01]  /*4320*/  LOP3.LUT R0, RZ, UR4, RZ, 0x33, !PT ;  /* 0x00000004ff007c12 */ /* 0x004fe2000f8e33ff */
[----:B------:R-:W-:Y:S02]  /*4330*/  VOTEU.ANY UR4, UPT, PT ;  /* 0x0000000000047886 */ /* 0x000fe400038e0100 */
[----:B------:R-:W-:Y:S02]  /*4340*/  UFLO.U32 UR4, UR4 ;  /* 0x00000004000472bd */ /* 0x000fe400080e0000 */
[----:B------:R-:W2:Y:S04]  /*4350*/  REDUX UR6, R0 ;  /* 0x00000000000673c4 */ /* 0x000ea80000000000 */
[----:B-1----:R-:W-:-:S02]  /*4360*/  ISETP.EQ.U32.AND P0, PT, R2, UR4, PT ;  /* 0x0000000402007c0c */ /* 0x002fc4000bf02070 */
[----:B----4-:R-:W-:-:S11]  /*4370*/  MOV R2, UR7 ;  /* 0x0000000700027c02 */ /* 0x010fd60008000f00 */
[----:B------:R1:W-:Y:S01]  /*4380*/  @P0 ATOMS.AND RZ, [UR8+0x14], R2 ;  /* 0x00001402ffff098c */ /* 0x0003e2000a800008 */
[----:B--2---:R-:W-:-:S05]  /*4390*/  IMAD.U32 R0, RZ, RZ, UR6 ;  /* 0x00000006ff007e24 */ /* 0x004fca000f8e00ff */
[----:B------:R1:W-:Y:S01]  /*43a0*/  @P0 ATOMS.AND RZ, [UR8+0x18], R0 ;  /* 0x00001800ffff098c */ /* 0x0003e2000a800008 */
[----:B------:R-:W-:Y:S05]  /*43b0*/  BRA `(.L_x_83) ;  /* 0x0000000000147947 */ /* 0x000fea0003800000 */
.L_x_82:
[----:B------:R-:W-:Y:S02]  /*43c0*/  MOV R2, 0x43e0 ;  /* 0x000043e000027802 */ /* 0x000fe40000000f00 */
[----:B---3-5:R-:W-:Y:S05]  /*43d0*/  CALL.REL.NOINC `($__internal_0_$__cuda_sm10x_tcgen05_guardrail_trap_col_being_dealloced_not_returned_by_alloc) ;  /* 0x0000005400c47944 */ /* 0x028fea0003c00000 */
[----:B------:R-:W-:Y:S05]  /*43e0*/  BRA `(.L_x_83) ;  /* 0x0000000000087947 */ /* 0x000fea0003800000 */
.L_x_81:
[----:B------:R-:W-:Y:S02]  /*43f0*/  MOV R2, 0x4410 ;  /* 0x0000441000027802 */ /* 0x000fe40000000f00 */
[----:B---3-5:R-:W-:Y:S05]  /*4400*/  CALL.REL.NOINC `($__internal_2_$__cuda_sm10x_tcgen05_guardrail_trap_unallocated_columns_being_dealloced) ;  /* 0x0000005400d07944 */ /* 0x028fea0003c00000 */
.L_x_83:
[----:B------:R-:W-:Y:S01]  /*4410*/  NOP ;  /* 0x0000000000007918 */ /* 0x000fe20000000000 */
[----:B------:R-:W-:Y:S05]  /*4420*/  EXIT ;  /* 0x000000000000794d */ /* 0x000fea0003800000 */
.L_x_54:
[----:B------:R-:W-:-:S09]  /*4430*/  UISETP.NE.OR UP0, UPT, UR13, 0x3, !UP3 ;  /* 0x000000030d00788c */ /* 0x000fd2000df05670 */
[----:B------:R-:W-:Y:S05]  /*4440*/  BRA.U UP0, `(.L_x_84) ;  /* 0x00000011005c7547 */ /* 0x000fea000b800000 */
[----:B------:R-:W1:Y:S01]  /*4450*/  S2UR UR10, SR_CgaCtaId ;  /* 0x00000000000a79c3 */ /* 0x000e620000008800 */
[----:B------:R-:W2:Y:S01]  /*4460*/  LDCU UR31, c[0x0][0x370] ;  /* 0x00006e00ff1f77ac */ /* 0x000ea20008000800 */
[----:B------:R-:W-:Y:S02]  /*4470*/  HFMA2 R13, -RZ, RZ, 0, 0 ;  /* 0x00000000ff0d7431 */ /* 0x000fe400000001ff */
[----:B------:R-:W-:Y:S01]  /*4480*/  IMAD.MOV.U32 R15, RZ, RZ, 0x1 ;  /* 0x00000001ff0f7424 */ /* 0x000fe200078e00ff */
[----:B------:R-:W-:Y:S01]  /*4490*/  MOV R7, 0x2000 ;  /* 0x0000200000077802 */ /* 0x000fe20000000f00 */
[----:B------:R-:W2:Y:S01]  /*44a0*/  LDCU.128 UR44, c[0x0][0xb10] ;  /* 0x00016200ff2c77ac */ /* 0x000ea20008000c00 */
[----:B------:R-:W-:Y:S01]  /*44b0*/  IMAD.MOV.U32 R14, RZ, RZ, RZ ;  /* 0x000000ffff0e7224 */ /* 0x000fe200078e00ff */
[----:B------:R-:W3:Y:S01]  /*44c0*/  LDC.64 R16, c[0x0][0x348] ;  /* 0x0000d200ff107b82 */ /* 0x000ee20000000a00 */
[----:B------:R-:W4:Y:S01]  /*44d0*/  LDCU UR30, c[0x0][0x374] ;  /* 0x00006e80ff1e77ac */ /* 0x000f220008000800 */
[----:B------:R-:W1:Y:S06]  /*44e0*/  LDCU UR15, c[0x0][0xb0c] ;  /* 0x00016180ff0f77ac */ /* 0x000e6c0008000800 */
[----:B------:R-:W3:Y:S01]  /*44f0*/  LDC.64 R2, c[0x0][0x888] ;  /* 0x00022200ff027b82 */ /* 0x000ee20000000a00 */
[----:B------:R-:W3:Y:S01]  /*4500*/  LDCU UR49, c[0x0][0xb20] ;  /* 0x00016400ff3177ac */ /* 0x000ee20008000800 */
[----:B------:R-:W3:Y:S06]  /*4510*/  LDCU UR4, c[0x0][0xb30] ;  /* 0x00016600ff0477ac */ /* 0x000eec0008000800 */
[----:B------:R-:W3:Y:S01]  /*4520*/  LDC.64 R4, c[0x0][0x890] ;  /* 0x00022400ff047b82 */ /* 0x000ee20000000a00 */
[----:B------:R-:W-:Y:S01]  /*4530*/  UMOV UR21, 0x400 ;  /* 0x0000040000157882 */ /* 0x000fe20000000000 */
[----:B--2---:R-:W-:-:S02]  /*4540*/  UIMAD.WIDE.U32 UR6, UR31, UR44, URZ ;  /* 0x0000002c1f0672a5 */ /* 0x004fc4000f8e00ff */
[----:B----4-:R-:W-:Y:S02]  /*4550*/  UIMAD.WIDE.U32 UR8, UR30, UR47, URZ ;  /* 0x0000002f1e0872a5 */ /* 0x010fe4000f8e00ff */
[----:B-1----:R-:W-:Y:S02]  /*4560*/  ULEA UR21, UR10, UR21, 0x18 ;  /* 0x000000150a157291 */ /* 0x002fe4000f8ec0ff */
[----:B------:R-:W-:Y:S02]  /*4570*/  UPLOP3.LUT UP3, UPT, UPT, UPT, UPT, 0x40, 0x4 ;  /* 0x000000000004789c */ /* 0x000fe40003f6e870 */
[----:B------:R-:W-:Y:S02]  /*4580*/  UIADD3 UR37, UPT, UPT, UR21, 0x48, URZ ;  /* 0x0000004815257890 */ /* 0x000fe4000fffe0ff */
[----:B------:R-:W-:Y:S02]  /*4590*/  UIADD3 UR33, UPT, UPT, UR21, 0x30, URZ ;  /* 0x0000003015217890 */ /* 0x000fe4000fffe0ff */
[----:B------:R-:W-:-:S02]  /*45a0*/  UIADD3 UR25, UPT, UPT, UR21, 0x38, URZ ;  /* 0x0000003815197890 */ /* 0x000fc4000fffe0ff */
[----:B------:R-:W-:Y:S01]  /*45b0*/  UIADD3 UR17, UPT, UPT, UR21, 0x40, URZ ;  /* 0x0000004015117890 */ /* 0x000fe2000fffe0ff */
[----:B------:R-:W-:Y:S01]  /*45c0*/  UMOV UR6, UR7 ;  /* 0x0000000700067c82 */ /* 0x000fe20008000000 */
[----:B------:R-:W-:Y:S01]  /*45d0*/  UMOV UR41, UR9 ;  /* 0x0000000900297c82 */ /* 0x000fe20008000000 */
[----:B------:R-:W-:Y:S02]  /*45e0*/  UISETP.GE.AND UP0, UPT, UR42, 0x1, UPT ;  /* 0x000000012a00788c */ /* 0x000fe4000bf06270 */
[----:B------:R-:W-:Y:S01]  /*45f0*/  UISETP.NE.AND UP4, UPT, UR42, 0x1, UPT ;  /* 0x000000012a00788c */ /* 0x000fe2000bf85270 */
[----:B------:R-:W1:Y:S01]  /*4600*/  LDCU.64 UR22, c[0x0][0xb28] ;  /* 0x00016500ff1677ac */ /* 0x000e620008000a00 */
[----:B------:R-:W-:Y:S02]  /*4610*/  UISETP.NE.AND UP6, UPT, UR15, 0x1, UPT ;  /* 0x000000010f00788c */ /* 0x000fe4000bfc5270 */
[----:B------:R-:W-:Y:S02]  /*4620*/  UISETP.NE.AND UP5, UPT, UR46, 0x1, UPT ;  /* 0x000000012e00788c */ /* 0x000fe4000bfa5270 */
[----:B------:R-:W-:-:S02]  /*4630*/  UPRMT UR37, UR10, 0x654, UR37 ;  /* 0x000006540a257896 */ /* 0x000fc40008000025 */
[----:B------:R-:W-:Y:S02]  /*4640*/  USHF.R.U32.HI UR43, URZ, UR45, UR6 ;  /* 0x0000002dff2b7299 */ /* 0x000fe40008011606 */
[----:B------:R-:W-:Y:S02]  /*4650*/  UPRMT UR40, UR10, 0x654, UR33 ;  /* 0x000006540a287896 */ /* 0x000fe40008000021 */
[----:B------:R-:W-:Y:S02]  /*4660*/  UPRMT UR39, UR10, 0x654, UR25 ;  /* 0x000006540a277896 */ /* 0x000fe40008000019 */
[----:B------:R-:W-:Y:S02]  /*4670*/  UPRMT UR38, UR10, 0x654, UR17 ;  /* 0x000006540a267896 */ /* 0x000fe40008000011 */
[----:B---3--:R-:W-:Y:S02]  /*4680*/  USHF.R.U32.HI UR41, URZ, UR49, UR41 ;  /* 0x00000031ff297299 */ /* 0x008fe40008011629 */
[----:B------:R-:W-:-:S11]  /*4690*/  UISETP.NE.AND UP2, UPT, UR4, 0x1, UPT ;  /* 0x000000010400788c */ /* 0x000fd6000bf45270 */
.L_x_95:
[C---:B------:R-:W-:Y:S02]  /*46a0*/  LEA R12, R14.reuse, UR21, 0x3 ;  /* 0x000000150e0c7c11 */ /* 0x040fe4000f8e18ff */
[----:B------:R-:W-:Y:S02]  /*46b0*/  SHF.L.U32 R0, R13, 0x1f, RZ ;  /* 0x0000001f0d007819 */ /* 0x000fe400000006ff */
[----:B------:R-:W-:Y:S02]  /*46c0*/  LEA R8, R14, UR21, 0x4 ;  /* 0x000000150e087c11 */ /* 0x000fe4000f8e20ff */
[----:B--2---:R-:W2:Y:S02]  /*46d0*/  SYNCS.PHASECHK.TRANS64.TRYWAIT P0, [R12+URZ+0x80], R0 ;  /* 0x000080000c0075a7 */ /* 0x004ea400080011ff */
[----:B--2---:R-:W-:Y:S05]  /*46e0*/  @!P0 BRA `(.L_x_85) ;  /* 0x0000004c00b08947 */ /* 0x004fea0003800000 */
.L_x_176:
[----:B------:R-:W3:Y:S01]  /*46f0*/  LDS.128 R8, [R8+0x110] ;  /* 0x0001100008087984 */ /* 0x000ee20000000c00 */
[----:B------:R-:W-:Y:S01]  /*4700*/  UISETP.GE.AND UP0, UPT, UR42, 0x1, UPT ;  /* 0x000000012a00788c */ /* 0x000fe2000bf06270 */
[----:B------:R-:W-:Y:S01]  /*4710*/  @!PT LDS RZ, [RZ] ;  /* 0x00000000fffff984 */ /* 0x000fe20000000800 */
[----:B------:R-:W-:Y:S01]  /*4720*/  @!PT LDS RZ, [RZ] ;  /* 0x00000000fffff984 */ /* 0x000fe20000000800 */
[----:B------:R-:W-:Y:S01]  /*4730*/  @!PT LDS RZ, [RZ] ;  /* 0x00000000fffff984 */ /* 0x000fe20000000800 */
[----:B------:R-:W-:Y:S01]  /*4740*/  @!PT LDS RZ, [RZ] ;  /* 0x00000000fffff984 */ /* 0x000fe20000000800 */
[----:B------:R4:W-:Y:S06]  /*4750*/  MEMBAR.ALL.CTA ;  /* 0x0000000000007992 */ /* 0x0009ec0000008000 */
[----:B----4-:R-:W4:Y:S01]  /*4760*/  FENCE.VIEW.ASYNC.S ;  /* 0x00000000000073c6 */ /* 0x010f220000000000 */
[----:B---3--:R-:W-:Y:S11]  /*4770*/  LOP3.LUT P0, RZ, R10, 0x1, RZ, 0xc0, !PT ;  /* 0x000000010aff7812 */ /* 0x008ff6000780c0ff */
[----:B------:R-:W-:Y:S02]  /*4780*/  @!UPT UIADD3 URZ, UPT, UPT, URZ, URZ, URZ ;  /* 0x000000fffffff290 */ /* 0x000fe4000fffe0ff */
[----:B----4-:R-:W-:Y:S01]  /*4790*/  VOTEU.ANY UP1, P0 ;  /* 0x0000000000ff7886 */ /* 0x010fe20000020100 */
[----:B------:R-:W-:Y:S11]  /*47a0*/  PLOP3.LUT P0, PT, PT, PT, UP1, 0x80, 0x8 ;  /* 0x000000000008781c */ /* 0x000ff60003f0f018 */
[----:B------:R-:W-:Y:S02]  /*47b0*/  @!UPT UIADD3 URZ, UPT, UPT, URZ, URZ, URZ ;  /* 0x000000fffffff290 */ /* 0x000fe4000fffe0ff */
[----:B--2---:R-:W-:Y:S02]  /*47c0*/  @P0 SHF.R.U32.HI R0, RZ, 0x10, R9 ;  /* 0x00000010ff000819 */ /* 0x004fe40000011609 */
[----:B------:R-:W-:Y:S02]  /*47d0*/  @P0 MOV R6, R8 ;  /* 0x0000000800060202 */ /* 0x000fe40000000f00 */
[----:B------:R-:W-:Y:S01]  /*47e0*/  @P0 R2UR UR4, R0 ;  /* 0x00000000000402ca */ /* 0x000fe200000e0000 */
[----:B------:R-:W-:Y:S01]  /*47f0*/  VIADD R0, R12, 0x90 ;  /* 0x000000900c007836 */ /* 0x000fe20000000000 */
[----:B------:R-:W-:Y:S02]  /*4800*/  @P0 LOP3.LUT R8, R9, 0xffff, RZ, 0xc0, !PT ;  /* 0x0000ffff09080812 */ /* 0x000fe400078ec0ff */
[----:B------:R-:W-:Y:S02]  /*4810*/  @P0 R2UR UR6, R6 ;  /* 0x00000000060602ca */ /* 0x000fe400000e0000 */
[----:B------:R-:W-:Y:S02]  /*4820*/  PRMT R0, RZ, 0x654, R0 ;  /* 0x00000654ff007816 */ /* 0x000fe40000000000 */
[----:B------:R-:W-:Y:S02]  /*4830*/  @P0 R2UR UR5, R8 ;  /* 0x00000000080502ca */ /* 0x000fe400000e0000 */
[----:B------:R2:W-:Y:S03]  /*4840*/  SYNCS.ARRIVE.TRANS64.RED.A1T0 RZ, [R0+URZ], RZ ;  /* 0x000000ff00ff79a7 */ /* 0x0005e600081004ff */
[----:B------:R-:W-:Y:S04]  /*4850*/  @UP1 UMOV UR29, UR4 ;  /* 0x00000004001d1c82 */ /* 0x000fe80008000000 */
[----:B------:R-:W-:Y:S04]  /*4860*/  @UP1 UMOV UR14, UR6 ;  /* 0x00000006000e1c82 */ /* 0x000fe80008000000 */
[----:B------:R-:W-:Y:S01]  /*4870*/  @UP1 UMOV UR13, UR5 ;  /* 0x00000005000d1c82 */ /* 0x000fe20008000000 */
[----:B------:R-:W-:Y:S05]  /*4880*/  BRA.U !UP0, `(.L_x_86) ;  /* 0x0000000108a47547 */ /* 0x000fea000b800000 */
[----:B------:R-:W-:Y:S02]  /*4890*/  UIMAD.WIDE.U32 UR18, UR13, UR47, URZ ;  /* 0x0000002f0d1272a5 */ /* 0x000fe4000f8e00ff */
[----:B------:R-:W-:Y:S02]  /*48a0*/  UIMAD.WIDE.U32 UR26, UR14, UR44, URZ ;  /* 0x0000002c0e1a72a5 */ /* 0x000fe4000f8e00ff */
[----:B------:R-:W-:Y:S02]  /*48b0*/  USEL UR4, UR30, UR41, !UP5 ;  /* 0x000000291e047287 */ /* 0x000fe4000e800000 */
[----:B------:R-:W-:Y:S02]  /*48c0*/  USEL UR7, UR31, UR43, !UP6 ;  /* 0x0000002b1f077287 */ /* 0x000fe4000f000000 */
[----:B-1----:R-:W-:Y:S02]  /*48d0*/  UIMAD.WIDE.U32 UR8, UR4, UR22, URZ ;  /* 0x00000016040872a5 */ /* 0x002fe4000f8e00ff */
[----:B------:R-:W-:Y:S01]  /*48e0*/  UIMAD.WIDE.U32 UR10, UR7, UR22, URZ ;  /* 0x00000016070a72a5 */ /* 0x000fe2000f8e00ff */
[----:B------:R-:W-:Y:S02]  /*48f0*/  UMOV UR5, UR19 ;  /* 0x0000001300057c82 */ /* 0x000fe40008000000 */
[----:B------:R-:W-:Y:S03]  /*4900*/  USHF.R.U32.HI UR6, URZ, UR49, UR5 ;  /* 0x00000031ff067299 */ /* 0x000fe60008011605 */
[----:B------:R-:W-:Y:S01]  /*4910*/  UMOV UR5, UR27 ;  /* 0x0000001b00057c82 */ /* 0x000fe20008000000 */
[----:B------:R-:W-:Y:S02]  /*4920*/  USEL UR6, UR13, UR6, !UP5 ;  /* 0x000000060d067287 */ /* 0x000fe4000e800000 */
[----:B------:R-:W-:Y:S03]  /*4930*/  USHF.R.U32.HI UR12, URZ, UR45, UR5 ;  /* 0x0000002dff0c7299 */ /* 0x000fe60008011605 */
[----:B------:R-:W-:Y:S02]  /*4940*/  UMOV UR5, UR9 ;  /* 0x0000000900057c82 */ /* 0x000fe40008000000 */
[----:B------:R-:W-:Y:S03]  /*4950*/  @UP4 USHF.R.U32.HI UR4, URZ, UR23, UR5 ;  /* 0x00000017ff044299 */ /* 0x000fe60008011605 */
[----:B------:R-:W-:Y:S01]  /*4960*/  UMOV UR5, UR11 ;  /* 0x0000000b00057c82 */ /* 0x000fe20008000000 */
[----:B------:R-:W-:Y:S02]  /*4970*/  UIMAD UR4, UR42, UR4, URZ ;  /* 0x000000042a0472a4 */ /* 0x000fe4000f8e02ff */
[----:B------:R-:W-:Y:S02]  /*4980*/  @UP4 USHF.R.U32.HI UR7, URZ, UR23, UR5 ;  /* 0x00000017ff074299 */ /* 0x000fe40008011605 */
[----:B------:R-:W-:Y:S02]  /*4990*/  UIMAD.WIDE.U32 UR10, UR6, UR22, URZ ;  /* 0x00000016060a72a5 */ /* 0x000fe4000f8e00ff */
[----:B------:R-:W-:Y:S02]  /*49a0*/  USEL UR5, UR14, UR12, !UP6 ;  /* 0x0000000c0e057287 */ /* 0x000fe4000f000000 */
[----:B------:R-:W-:Y:S02]  /*49b0*/  UIMAD UR8, UR42, UR7, URZ ;  /* 0x000000072a0872a4 */ /* 0x000fe4000f8e02ff */
[----:B------:R-:W-:Y:S03]  /*49c0*/  UISETP.GE.AND UP0, UPT, UR6, UR4, UPT ;  /* 0x000000040600728c */ /* 0x000fe6000bf06270 */
[----:B------:R-:W-:Y:S01]  /*49d0*/  UMOV UR4, UR11 ;  /* 0x0000000b00047c82 */ /* 0x000fe20008000000 */
[----:B------:R-:W-:Y:S02]  /*49e0*/  UISETP.GE.OR UP0, UPT, UR5, UR8, UP0 ;  /* 0x000000080500728c */ /* 0x000fe40008706670 */
[----:B------:R-:W-:Y:S02]  /*49f0*/  USHF.R.U32.HI UR4, URZ, UR23, UR4 ;  /* 0x00000017ff047299 */ /* 0x000fe40008011604 */
[----:B------:R-:W-:Y:S02]  /*4a00*/  UIMAD.WIDE.U32 UR8, UR5, UR22, URZ ;  /* 0x00000016050872a5 */ /* 0x000fe4000f8e00ff */
[----:B------:R-:W-:Y:S04]  /*4a10*/  USEL UR10, UR6, UR4, !UP4 ;  /* 0x00000004060a7287 */ /* 0x000fe8000e000000 */
[----:B------:R-:W-:Y:S01]  /*4a20*/  UIADD3 UR11, UPT, UPT, -UR10, URZ, URZ ;  /* 0x000000ff0a0b7290 */ /* 0x000fe2000fffe1ff */
[----:B------:R-:W-:Y:S02]  /*4a30*/  @!UP0 UMOV UR4, UR9 ;  /* 0x0000000900048c82 */ /* 0x000fe40008000000 */
[----:B------:R-:W-:Y:S02]  /*4a40*/  @!UP0 USHF.R.U32.HI UR4, URZ, UR23, UR4 ;  /* 0x00000017ff048299 */ /* 0x000fe40008011604 */
[----:B------:R-:W-:Y:S02]  /*4a50*/  UIMAD UR8, UR42, UR11, UR6 ;  /* 0x0000000b2a0872a4 */ /* 0x000fe4000f8e0206 */
[----:B------:R-:W-:Y:S04]  /*4a60*/  @!UP0 USEL UR4, UR5, UR4, !UP4 ;  /* 0x0000000405048287 */ /* 0x000fe8000e000000 */
[----:B------:R-:W-:Y:S02]  /*4a70*/  @!UP0 UIMAD UR8, UR7, UR8, UR4 ;  /* 0x00000008070882a4 */ /* 0x000fe4000f8e0204 */
[----:B------:R-:W-:Y:S02]  /*4a80*/  @!UP0 UIADD3 UR9, UPT, UPT, UR10, -UR4, URZ ;  /* 0x800000040a098290 */ /* 0x000fe4000fffe0ff */
[----:B------:R-:W-:Y:S02]  /*4a90*/  UIADD3 UR4, UPT, UPT, -UR5, URZ, URZ ;  /* 0x000000ff05047290 */ /* 0x000fe4000fffe1ff */
[----:B------:R-:W-:Y:S02]  /*4aa0*/  UIADD3 UR7, UPT, UPT, -UR6, URZ, URZ ;  /* 0x000000ff06077290 */ /* 0x000fe4000fffe1ff */
[----:B------:R-:W-:Y:S02]  /*4ab0*/  @!UP0 UIMAD UR6, UR9, UR42, UR5 ;  /* 0x0000002a090682a4 */ /* 0x000fe4000f8e0205 */
[----:B------:R-:W-:Y:S02]  /*4ac0*/  UIMAD UR14, UR15, UR4, UR14 ;  /* 0x000000040f0e72a4 */ /* 0x000fe4000f8e020e */
[----:B------:R-:W-:Y:S01]  /*4ad0*/  UIMAD UR13, UR46, UR7, UR13 ;  /* 0x000000072e0d72a4 */ /* 0x000fe2000f8e020d */
[----:B------:R-:W-:Y:S02]  /*4ae0*/  @!UP0 UMOV UR5, UR8 ;  /* 0x0000000800058c82 */ /* 0x000fe40008000000 */
[----:B------:R-:W-:Y:S02]  /*4af0*/  UIMAD UR14, UR5, UR15, UR14 ;  /* 0x0000000f050e72a4 */ /* 0x000fe4000f8e020e */
[----:B------:R-:W-:Y:S11]  /*4b00*/  UIMAD UR13, UR6, UR46, UR13 ;  /* 0x0000002e060d72a4 */ /* 0x000ff6000f8e020d */
[----:B------:R-:W-:Y:S01]  /*4b10*/  @!UPT UIADD3 URZ, UPT, UPT, URZ, URZ, URZ ;  /* 0x000000fffffff290 */ /* 0x000fe2000fffe0ff */
.L_x_86:
[----:B------:R-:W3:Y:S01]  /*4b20*/  @!UP2 LDCU.128 UR8, c[0x0][0xb10] ;  /* 0x00016200ff08a7ac */ /* 0x000ee20008000c00 */
[C---:B------:R-:W-:Y:S02]  /*4b30*/  ISETP.NE.U32.AND P1, PT, R4.reuse, RZ, PT ;  /* 0x000000ff0400720c */ /* 0x040fe40003f25070 */
[----:B------:R-:W-:Y:S02]  /*4b40*/  ISETP.NE.U32.AND P0, PT, R4, RZ, PT ;  /* 0x000000ff0400720c */ /* 0x000fe40003f05070 */
[C---:B------:R-:W-:Y:S02]  /*4b50*/  ISETP.NE.AND.EX P1, PT, R5.reuse, RZ, PT, P1 ;  /* 0x000000ff0500720c */ /* 0x040fe40003f25310 */
[----:B------:R-:W-:Y:S01]  /*4b60*/  ISETP.NE.AND.EX P0, PT, R5, RZ, PT, P0 ;  /* 0x000000ff0500720c */ /* 0x000fe20003f05300 */
[----:B------:R-:W4:Y:S01]  /*4b70*/  @!UP2 LDCU UR5, c[0x0][0xb0c] ;  /* 0x00016180ff05a7ac */ /* 0x000f220008000800 */
[----:B------:R-:W-:Y:S01]  /*4b80*/  SHF.L.U32 R9, R15, 0x1f, RZ ;  /* 0x0000001f0f097819 */ /* 0x000fe200000006ff */
[----:B------:R-:W-:Y:S02]  /*4b90*/  USHF.L.U32 UR35, UR16, 0x7, URZ ;  /* 0x0000000710237899 */ /* 0x000fe400080006ff */
[----:B------:R-:W-:Y:S02]  /*4ba0*/  USHF.L.U32 UR34, UR20, 0x6, URZ ;  /* 0x0000000614227899 */ /* 0x000fe400080006ff */
[----:B---3--:R-:W-:Y:S07]  /*4bb0*/  UIMAD.WIDE.U32 UR6, UR14, UR8, URZ ;  /* 0x000000080e0672a5 */ /* 0x008fee000f8e00ff */
[----:B------:R-:W-:Y:S01]  /*4bc0*/  @!UP2 UMOV UR4, UR7 ;  /* 0x000000070004ac82 */ /* 0x000fe20008000000 */
[----:B----4-:R-:W-:Y:S02]  /*4bd0*/  @!UP2 UISETP.NE.AND UP0, UPT, UR5, 0x1, UPT ;  /* 0x000000010500a88c */ /* 0x010fe4000bf05270 */
[----:B------:R-:W-:Y:S02]  /*4be0*/  @!UP2 USHF.R.U32.HI UR4, URZ, UR9, UR4 ;  /* 0x00000009ff04a299 */ /* 0x000fe40008011604 */
[----:B------:R-:W-:Y:S02]  /*4bf0*/  UIMAD.WIDE.U32 UR6, UR13, UR11, URZ ;  /* 0x0000000b0d0672a5 */ /* 0x000fe4000f8e00ff */
[----:B------:R-:W-:Y:S02]  /*4c00*/  @!UP2 USEL UR8, UR14, UR4, !UP0 ;  /* 0x000000040e08a287 */ /* 0x000fe4000c000000 */
[----:B------:R-:W-:Y:S03]  /*4c10*/  @!UP2 UISETP.NE.AND UP0, UPT, UR10, 0x1, UPT ;  /* 0x000000010a00a88c */ /* 0x000fe6000bf05270 */
[----:B------:R-:W-:Y:S02]  /*4c20*/  @!UP2 UMOV UR6, UR7 ;  /* 0x000000070006ac82 */ /* 0x000fe40008000000 */
[----:B------:R-:W3:Y:S02]  /*4c30*/  @!UP2 LDCU UR4, c[0x0][0xb20] ;  /* 0x00016400ff04a7ac */ /* 0x000ee40008000800 */
[----:B---3--:R-:W-:Y:S04]  /*4c40*/  @!UP2 USHF.R.U32.HI UR6, URZ, UR4, UR6 ;  /* 0x00000004ff06a299 */ /* 0x008fe80008011606 */
[----:B------:R-:W-:Y:S04]  /*4c50*/  @!UP2 USEL UR6, UR13, UR6, !UP0 ;  /* 0x000000060d06a287 */ /* 0x000fe8000c000000 */
[----:B------:R-:W-:Y:S02]  /*4c60*/  @!UP2 UIADD3 UR4, UPT, UPT, -UR8, UR6, URZ ;  /* 0x000000060804a290 */ /* 0x000fe4000fffe1ff */
[----:B------:R-:W-:Y:S02]  /*4c70*/  @!UP2 UIADD3 UR6, UPT, UPT, UR8, -UR6, URZ ;  /* 0x800000060806a290 */ /* 0x000fe4000fffe0ff */
[----:B------:R-:W-:Y:S02]  /*4c80*/  @!UP2 UIMAD UR14, UR4, UR5, UR14 ;  /* 0x00000005040ea2a4 */ /* 0x000fe4000f8e020e */
[----:B------:R-:W-:Y:S01]  /*4c90*/  @!UP2 UIMAD UR13, UR6, UR10, UR13 ;  /* 0x0000000a060da2a4 */ /* 0x000fe2000f8e020d */
[----:B------:R-:W-:Y:S11]  /*4ca0*/  BRA.U UP3, `(.L_x_87) ;  /* 0x0000000103107547 */ /* 0x000ff6000b800000 */
[----:B------:R-:W-:Y:S04]  /*4cb0*/  MOV R6, UR48 ;  /* 0x0000003000067c02 */ /* 0x000fe80008000f00 */
[----:B------:R-:W-:Y:S04]  /*4cc0*/  SHF.L.U32 R6, R6, 0x1f, RZ ;  /* 0x0000001f06067819 */ /* 0x000fe800000006ff */
[----:B------:R-:W3:Y:S02]  /*4cd0*/  SYNCS.PHASECHK.TRANS64.TRYWAIT P2, [UR21+0x78], R6 ;  /* 0x00007806ff0075a7 */ /* 0x000ee40008041115 */
[----:B---3--:R-:W-:Y:S05]  /*4ce0*/  @!P2 BRA `(.L_x_88) ;  /* 0x000000480044a947 */ /* 0x008fea0003800000 */
.L_x_87:
[----:B------:R-:W-:Y:S05]  /*4cf0*/  @!P1 BRA `(.L_x_89) ;  /* 0x0000000000309947 */ /* 0x000fea0003800000 */
[----:B------:R-:W-:Y:S01]  /*4d00*/  ISETP.NE.U32.AND P1, PT, R2, RZ, PT ;  /* 0x000000ff0200720c */ /* 0x000fe20003f25070 */
[----:B------:R-:W3:Y:S01]  /*4d10*/  LDCU.64 UR4, c[0x0][0x358] ;  /* 0x00006b00ff0477ac */ /* 0x000ee20008000a00 */
[----:B------:R-:W-:Y:S02]  /*4d20*/  IMAD.MOV.U32 R52, RZ, RZ, 0x1 ;  /* 0x00000001ff347424 */ /* 0x000fe400078e00ff */
[----:B------:R-:W-:Y:S11]  /*4d30*/  ISETP.NE.AND.EX P1, PT, R3, RZ, PT, P1 ;  /* 0x000000ff0300720c */ /* 0x000ff60003f25310 */
[----:B------:R-:W-:Y:S02]  /*4d40*/  @!UPT UIADD3 URZ, UPT, UPT, URZ, URZ, URZ ;  /* 0x000000fffffff290 */ /* 0x000fe4000fffe0ff */
[----:B------:R-:W4:Y:S01]  /*4d50*/  @P1 LDC.64 R10, c[0x0][0x888] ;  /* 0x00022200ff0a1b82 */ /* 0x000f220000000a00 */
[----:B--2---:R-:W-:Y:S04]  /*4d60*/  @P1 IMAD R0, R4, UR36, RZ ;  /* 0x0000002404001c24 */ /* 0x004fe8000f8e02ff */
[----:B----4-:R-:W-:Y:S04]  /*4d70*/  @P1 IMAD.WIDE R10, R0, 0x4, R10 ;  /* 0x00000004000a1825 */ /* 0x010fe800078e020a */
[----:B------:R-:W-:Y:S01]  /*4d80*/  HFMA2 R0, -RZ, RZ, 0, 5.9604644775390625e-08 ;  /* 0x00000001ff007431 */ /* 0x000fe200000001ff */
[----:B---3-5:R3:W5:Y:S04]  /*4d90*/  @P1 LDG.E R27, desc[UR4][R10.64] ;  /* 0x000000040a1b1981 */ /* 0x028768000c1e1900 */
[----:B------:R-:W-:Y:S01]  /*4da0*/  @!P1 PRMT R52, R0, 0x7610, R52 ;  /* 0x0000761000349816 */ /* 0x000fe20000000034 */
[----:B---3--:R-:W4:Y:S06]  /*4db0*/  @!P1 LDC R27, c[0x0][0x880] ;  /* 0x00022000ff1b9b82 */ /* 0x008f2c0000000800 */
.L_x_89:
[----:B----45:R-:W-:Y:S01]  /*4dc0*/  @!P0 FSETP.EQ.AND P1, PT, R27, RZ, PT ;  /* 0x000000ff1b00820b */ /* 0x030fe20003f22000 */
[----:B------:R-:W-:Y:S01]  /*4dd0*/  @!UPT UIADD3 URZ, UPT, UPT, URZ, URZ, URZ ;  /* 0x000000fffffff290 */ /* 0x000fe2000fffe0ff */
[----:B------:R-:W-:Y:S11]  /*4de0*/  @!P0 BRA `(.L_x_90) ;  /* 0x0000000000188947 */ /* 0x000ff60003800000 */
[----:B------:R-:W-:Y:S02]  /*4df0*/  LOP3.LUT P0, RZ, R52, 0xff, RZ, 0xc0, !PT ;  /* 0x000000ff34ff7812 */ /* 0x000fe4000780c0ff */
[----:B------:R-:W-:Y:S04]  /*4e00*/  ISETP.NE.U32.AND P1, PT, R2, RZ, PT ;  /* 0x000000ff0200720c */ /* 0x000fe80003f25070 */
[----:B------:R-:W-:Y:S04]  /*4e10*/  ISETP.NE.AND.EX P1, PT, R3, RZ, PT, P1 ;  /* 0x000000ff0300720c */ /* 0x000fe80003f25310 */
[----:B------:R-:W-:Y:S03]  /*4e20*/  PLOP3.LUT P1, PT, P1, PT, PT, 0x8, 0x80 ;  /* 0x000000000080781c */ /* 0x000fe60000f2e170 */
[----:B------:R-:W-:Y:S11]  /*4e30*/  @P0 FSETP.EQ.AND P1, PT, R27, RZ, PT ;  /* 0x000000ff1b00020b */ /* 0x000ff60003f22000 */
[----:B------:R-:W-:Y:S02]  /*4e40*/  @!UPT UIADD3 URZ, UPT, UPT, URZ, URZ, URZ ;  /* 0x000000fffffff290 */ /* 0x000fe4000fffe0ff */
.L_x_90:
[----:B------:R-:W3:Y:S01]  /*4e50*/  SYNCS.PHASECHK.TRANS64.TRYWAIT P2, [UR21+0x50], R9 ;  /* 0x00005009ff0075a7 */ /* 0x000ee20008041115 */
[----:B------:R-:W-:Y:S04]  /*4e60*/  ELECT P0, URZ, PT ;  /* 0x0000000000ff782f */ /* 0x000fe80003800000 */
[----:B------:R-:W-:Y:S11]  /*4e70*/  PLOP3.LUT P1, PT, P1, P0, PT, 0xf2, 0x2f ;  /* 0x00000000002f781c */ /* 0x000ff60000f21e72 */
[----:B------:R-:W-:Y:S02]  /*4e80*/  @!UPT UIADD3 URZ, UPT, UPT, URZ, URZ, URZ ;  /* 0x000000fffffff290 */ /* 0x000fe4000fffe0ff */
[----:B------:R-:W-:Y:S05]  /*4e90*/  @!P1 IADD3 R8, P0, PT, R16, 0x580, RZ ;  /* 0x0000058010089810 */ /* 0x000fea0007f1e0ff */
[----:B--2---:R-:W-:Y:S01]  /*4ea0*/  @!P1 IMAD.X R6, RZ, RZ, R17, P0 ;  /* 0x000000ffff069224 */ /* 0x004fe200000e0611 */
[----:B---3--:R-:W-:Y:S07]  /*4eb0*/  @!P2 BRA `(.L_x_91) ;  /* 0x0000004400e8a947 */ /* 0x008fee0003800000 */
.L_x_179:
[----:B------:R-:W-:Y:S01]  /*4ec0*/  @!P1 R2UR UR5, R8 ;  /* 0x00000000080592ca */ /* 0x000fe200000e0000 */
[----:B------:R-:W-:Y:S01]  /*4ed0*/  VOTEU.ALL UP0, P1 ;  /* 0x0000000000ff7886 */ /* 0x000fe20000800000 */
[----:B------:R-:W-:Y:S01]  /*4ee0*/  @!P1 R2UR UR4, R6 ;  /* 0x00000000060492ca */ /* 0x000fe200000e0000 */
[----:B--2---:R-:W-:Y:S01]  /*4ef0*/  @!P1 IMAD.MOV.U32 R0, RZ, RZ, 0x2000 ;  /* 0x00002000ff009424 */ /* 0x004fe200078e00ff */
[----:B------:R-:W-:Y:S01]  /*4f00*/  UMOV UR6, 0x0 ;  /* 0x0000000000067882 */ /* 0x000fe20000000000 */
[----:B------:R-:W-:Y:S01]  /*4f10*/  UMOV UR7, 0x10000000 ;  /* 0x1000000000077882 */ /* 0x000fe20000000000 */
[----:B------:R-:W-:Y:S01]  /*4f20*/  @!UP0 UIADD3 UR32, UPT, UPT, UR21, 0x200, URZ ;  /* 0x0000020015208890 */ /* 0x000fe2000fffe0ff */
[----:B------:R-:W-:Y:S01]  /*4f30*/  @!P1 IADD3 R8, P0, PT, R16, 0x580, RZ ;  /* 0x0000058010089810 */ /* 0x000fe20007f1e0ff */
[----:B------:R-:W-:Y:S04]  /*4f40*/  VOTEU.ALL UP0, P1 ;  /* 0x0000000000ff7886 */ /* 0x000fe80000800000 */
[----:B------:R-:W-:Y:S02]  /*4f50*/  @!P1 IMAD.X R6, RZ, RZ, R17, P0 ;  /* 0x000000ffff069224 */ /* 0x000fe400000e0611 */
[----:B------:R-:W-:Y:S02]  /*4f60*/  IMAD.U32 R10, RZ, RZ, UR5 ;  /* 0x00000005ff0a7e24 */ /* 0x000fe4000f8e00ff */
[----:B------:R-:W-:Y:S03]  /*4f70*/  IMAD.U32 R11, RZ, RZ, UR4 ;  /* 0x00000004ff0b7e24 */ /* 0x000fe6000f8e00ff */
[----:B------:R-:W-:Y:S02]  /*4f80*/  @!P1 R2UR UR4, R10 ;  /* 0x000000000a0492ca */ /* 0x000fe400000e0000 */
[----:B------:R-:W-:Y:S11]  /*4f90*/  @!P1 R2UR UR5, R11 ;  /* 0x000000000b0592ca */ /* 0x000ff600000e0000 */
[----:B------:R-:W-:Y:S02]  /*4fa0*/  @!UPT UIADD3 URZ, UPT, UPT, URZ, URZ, URZ ;  /* 0x000000fffffff290 */ /* 0x000fe4000fffe0ff */
[----:B------:R2:W-:Y:S01]  /*4fb0*/  @!UP0 UTMALDG.3D [UR32], [UR4], desc[UR6] ;  /* 0x00000620040085b4 */ /* 0x0005e20008011000 */
[----:B------:R2:W-:Y:S01]  /*4fc0*/  @!P1 SYNCS.ARRIVE.TRANS64.RED.A0TR RZ, [UR21+0x30], R0 ;  /* 0x00003000ffff99a7 */ /* 0x0005e20008300415 */
[----:B------:R-:W-:Y:S01]  /*4fd0*/  SYNCS.ARRIVE.TRANS64.RED.A1T0 RZ, [UR40], RZ ;  /* 0x000000ffffff79a7 */ /* 0x000fe20008100428 */
[----:B------:R-:W3:Y:S02]  /*4fe0*/  SYNCS.PHASECHK.TRANS64.TRYWAIT P2, [UR21+0x58], R9 ;  /* 0x00005809ff0075a7 */ /* 0x000ee40008041115 */
[----:B--23--:R-:W-:Y:S05]  /*4ff0*/  @!P2 BRA `(.L_x_92) ;  /* 0x0000004400b0a947 */ /* 0x00cfea0003800000 */
.L_x_181:
        /* <DEDUP_REMOVED lines=8> */
[----:B------:R-:W-:Y:S01]  /*5080*/  @!UP0 UIADD3 UR24, UPT, UPT, UR21, 0x2200, URZ ;  /* 0x0000220015188890 */ /* 0x000fe2000fffe0ff */
[----:B------:R-:W-:Y:S01]  /*5090*/  VOTEU.ALL UP0, P1 ;  /* 0x0000000000ff7886 */ /* 0x000fe20000800000 */
[----:B------:R-:W-:Y:S01]  /*50a0*/  UMOV UR27, UR35 ;  /* 0x00000023001b7c82 */ /* 0x000fe20008000000 */
[----:B------:R-:W-:Y:S02]  /*50b0*/  UMOV UR28, UR36 ;  /* 0x00000024001c7c82 */ /* 0x000fe40008000000 */
[----:B------:R-:W-:Y:S02]  /*50c0*/  IMAD.U32 R10, RZ, RZ, UR5 ;  /* 0x00000005ff0a7e24 */ /* 0x000fe4000f8e00ff */
[----:B------:R-:W-:Y:S02]  /*50d0*/  IMAD.U32 R11, RZ, RZ, UR4 ;  /* 0x00000004ff0b7e24 */ /* 0x000fe4000f8e00ff */
[----:B------:R-:W-:Y:S01]  /*50e0*/  @!P1 IMAD.X R6, RZ, RZ, R17, P0 ;  /* 0x000000ffff069224 */ /* 0x000fe200000e0611 */
        /* <DEDUP_REMOVED lines=8> */
.L_x_183:
[----:B------:R-:W-:Y:S01]  /*5170*/  @!P1 R2UR UR5, R8 ;  /* 0x00000000080592ca */ /* 0x000fe200000e0000 */
[----:B------:R-:W-:Y:S01]  /*5180*/  VOTEU.ALL UP0, P1 ;  /* 0x0000000000ff7886 */ /* 0x000fe20000800000 */
[----:B------:R-:W-:Y:S01]  /*5190*/  @!P1 R2UR UR4, R6 ;  /* 0x00000000060492ca */ /* 0x000fe200000e0000 */
[----:B--2---:R-:W-:Y:S01]  /*51a0*/  @!P1 IMAD.MOV.U32 R0, RZ, RZ, 0x2000 ;  /* 0x00002000ff009424 */ /* 0x004fe200078e00ff */
[----:B------:R-:W-:Y:S01]  /*51b0*/  UMOV UR6, 0x0 ;  /* 0x0000000000067882 */ /* 0x000fe20000000000 */
[----:B------:R-:W-:Y:S01]  /*51c0*/  UMOV UR7, 0x10000000 ;  /* 0x1000000000077882 */ /* 0x000fe20000000000 */
[----:B------:R-:W-:Y:S01]  /*51d0*/  @!UP0 UIADD3 UR18, UPT, UPT, UR34, 0x20, URZ ;  /* 0x0000002022128890 */ /* 0x000fe2000fffe0ff */
[----:B------:R-:W-:Y:S01]  /*51e0*/  VIADD R14, R14, 0x1 ;  /* 0x000000010e0e7836 */ /* 0x000fe20000000000 */
[----:B------:R-:W-:Y:S01]  /*51f0*/  @!UP0 UIADD3 UR16, UPT, UPT, UR21, 0x4200, URZ ;  /* 0x0000420015108890 */ /* 0x000fe2000fffe0ff */
[----:B------:R-:W-:Y:S01]  /*5200*/  VOTEU.ALL UP0, P1 ;  /* 0x0000000000ff7886 */ /* 0x000fe20000800000 */
[----:B------:R-:W-:Y:S01]  /*5210*/  UMOV UR19, UR35 ;  /* 0x0000002300137c82 */ /* 0x000fe20008000000 */
[----:B------:R-:W-:Y:S02]  /*5220*/  UMOV UR20, UR36 ;  /* 0x0000002400147c82 */ /* 0x000fe40008000000 */
        /* <DEDUP_REMOVED lines=10> */
.L_x_185:
[----:B------:R-:W-:Y:S01]  /*52d0*/  @!P1 IADD3 R6, P0, PT, R16, 0x580, RZ ;  /* 0x0000058010069810 */ /* 0x000fe20007f1e0ff */
[----:B------:R-:W-:Y:S01]  /*52e0*/  VOTEU.ALL UP0, P1 ;  /* 0x0000000000ff7886 */ /* 0x000fe20000800000 */
[----:B------:R-:W-:Y:S01]  /*52f0*/  UMOV UR6, 0x0 ;  /* 0x0000000000067882 */ /* 0x000fe20000000000 */
[----:B------:R-:W-:Y:S01]  /*5300*/  UMOV UR7, 0x10000000 ;  /* 0x1000000000077882 */ /* 0x000fe20000000000 */
[----:B------:R-:W-:Y:S01]  /*5310*/  @!P1 R2UR UR5, R6 ;  /* 0x00000000060592ca */ /* 0x000fe200000e0000 */
[----:B--2---:R-:W-:Y:S01]  /*5320*/  @!P1 IMAD.X R0, RZ, RZ, R17, P0 ;  /* 0x000000ffff009224 */ /* 0x004fe200000e0611 */
[----:B------:R-:W-:Y:S01]  /*5330*/  @!UP0 UIADD3 UR10, UPT, UPT, UR34, 0x30, URZ ;  /* 0x00000030220a8890 */ /* 0x000fe2000fffe0ff */
[----:B------:R-:W-:Y:S01]  /*5340*/  R2UR UR18, R54 ;  /* 0x00000000361272ca */ /* 0x000fe200000e0000 */
[----:B------:R-:W-:Y:S01]  /*5350*/  @!UP0 UIADD3 UR8, UPT, UPT, UR21, 0x6200, URZ ;  /* 0x0000620015088890 */ /* 0x000fe2000fffe0ff */
[----:B------:R-:W-:Y:S01]  /*5360*/  R2UR UR16, R55 ;  /* 0x00000000371072ca */ /* 0x000fe200000e0000 */
[----:B------:R-:W-:Y:S01]  /*5370*/  @!UP0 UIADD3 UR9, UPT, UPT, UR21, 0x48, URZ ;  /* 0x0000004815098890 */ /* 0x000fe2000fffe0ff */
[----:B------:R-:W-:Y:S01]  /*5380*/  @!P1 R2UR UR4, R0 ;  /* 0x00000000000492ca */ /* 0x000fe200000e0000 */
[----:B------:R-:W-:Y:S01]  /*5390*/  VOTEU.ALL UP0, P1 ;  /* 0x0000000000ff7886 */ /* 0x000fe20000800000 */
[----:B------:R-:W-:Y:S01]  /*53a0*/  UMOV UR11, UR35 ;  /* 0x00000023000b7c82 */ /* 0x000fe20008000000 */
[----:B------:R-:W-:Y:S01]  /*53b0*/  UMOV UR12, UR36 ;  /* 0x00000024000c7c82 */ /* 0x000fe20008000000 */
[C---:B------:R-:W-:Y:S01]  /*53c0*/  ISETP.NE.AND P0, PT, R14.reuse, 0x2, PT ;  /* 0x000000020e00780c */ /* 0x040fe20003f05270 */
[----:B------:R-:W-:Y:S01]  /*53d0*/  UPLOP3.LUT UP3, UPT, UPT, UPT, UPT, 0x80, 0x8 ;  /* 0x000000000008789c */ /* 0x000fe20003f6f070 */
[----:B------:R-:W-:Y:S01]  /*53e0*/  IMAD.U32 R8, RZ, RZ, UR5 ;  /* 0x00000005ff087e24 */ /* 0x000fe2000f8e00ff */
[----:B------:R-:W-:Y:S01]  /*53f0*/  LOP3.LUT R15, R15, 0x1, RZ, 0x3c, !PT ;  /* 0x000000010f0f7812 */ /* 0x000fe200078e3cff */
[----:B------:R-:W-:Y:S01]  /*5400*/  UMOV UR36, UR29 ;  /* 0x0000001d00247c82 */ /* 0x000fe20008000000 */
[----:B------:R-:W-:Y:S01]  /*5410*/  SEL R0, RZ, 0x1, P0 ;  /* 0x00000001ff007807 */ /* 0x000fe20000000000 */
[----:B------:R-:W-:Y:S01]  /*5420*/  UIADD3 UR20, UPT, UPT, UR13, UR18, URZ ;  /* 0x000000120d147290 */ /* 0x000fe2000fffe0ff */
[----:B------:R-:W-:Y:S01]  /*5430*/  SEL R14, R14, RZ, P0 ;  /* 0x000000ff0e0e7207 */ /* 0x000fe20000000000 */
[----:B------:R-:W-:Y:S01]  /*5440*/  UIADD3 UR16, UPT, UPT, UR14, UR16, URZ ;  /* 0x000000100e107290 */ /* 0x000fe2000fffe0ff */
[----:B------:R-:W-:Y:S01]  /*5450*/  IMAD.U32 R9, RZ, RZ, UR4 ;  /* 0x00000004ff097e24 */ /* 0x000fe2000f8e00ff */
[----:B------:R-:W-:Y:S02]  /*5460*/  @!P1 R2UR UR4, R8 ;  /* 0x00000000080492ca */ /* 0x000fe400000e0000 */
[----:B------:R-:W-:Y:S02]  /*5470*/  LOP3.LUT R13, R13, R0, RZ, 0x3c, !PT ;  /* 0x000000000d0d7212 */ /* 0x000fe400078e3cff */
[----:B------:R-:W-:Y:S11]  /*5480*/  @!P1 R2UR UR5, R9 ;  /* 0x00000000090592ca */ /* 0x000ff600000e0000 */
[----:B------:R-:W-:Y:S02]  /*5490*/  @!UPT UIADD3 URZ, UPT, UPT, URZ, URZ, URZ ;  /* 0x000000fffffff290 */ /* 0x000fe4000fffe0ff */
[----:B------:R2:W-:Y:S01]  /*54a0*/  @!UP0 UTMALDG.3D [UR8], [UR4], desc[UR6] ;  /* 0x00000608040085b4 */ /* 0x0005e20008011000 */
[----:B------:R2:W-:Y:S01]  /*54b0*/  @!P1 SYNCS.ARRIVE.TRANS64.RED.A0TR RZ, [UR21+0x48], R7 ;  /* 0x00004807ffff99a7 */ /* 0x0005e20008300415 */
[----:B------:R-:W-:Y:S01]  /*54c0*/  SYNCS.ARRIVE.TRANS64.RED.A1T0 RZ, [UR37], RZ ;  /* 0x000000ffffff79a7 */ /* 0x000fe20008100425 */
[----:B------:R-:W-:Y:S05]  /*54d0*/  BRA.U UP1, `(.L_x_95) ;  /* 0xfffffff101707547 */ /* 0x000fea000b83ffff */
[----:B------:R-:W-:-:S04]  /*54e0*/  SHF.L.U32 R2, R15, 0x1f, RZ ;  /* 0x0000001f0f027819 */ /* 0x000fc800000006ff */
[----:B------:R-:W3:Y:S02]  /*54f0*/  SYNCS.PHASECHK.TRANS64.TRYWAIT P0, [UR21+0x50], R2 ;  /* 0x00005002ff0075a7 */ /* 0x000ee40008001115 */
[----:B---3--:R-:W-:Y:S05]  /*5500*/  @!P0 BRA `(.L_x_96) ;  /* 0x0000004000b48947 */ /* 0x008fea0003800000 */
.L_x_187:
[----:B------:R-:W4:Y:S02]  /*5510*/  SYNCS.PHASECHK.TRANS64.TRYWAIT P0, [UR21+0x58], R2 ;  /* 0x00005802ff0075a7 */ /* 0x000f240008001115 */
[----:B----4-:R-:W-:Y:S05]  /*5520*/  @!P0 BRA `(.L_x_97) ;  /* 0x0000004000c48947 */ /* 0x010fea0003800000 */
.L_x_189:
[----:B------:R-:W4:Y:S02]  /*5530*/  SYNCS.PHASECHK.TRANS64.TRYWAIT P0, [UR21+0x60], R2 ;  /* 0x00006002ff0075a7 */ /* 0x000f240008001115 */
[----:B----4-:R-:W-:Y:S05]  /*5540*/  @!P0 BRA `(.L_x_98) ;  /* 0x0000004000d48947 */ /* 0x010fea0003800000 */
.L_x_191:
[----:B---3--:R-:W-:-:S07]  /*5550*/  MOV R0, UR21 ;  /* 0x0000001500007c02 */ /* 0x008fce0008000f00 */
.L_x_99:
[----:B---3--:R-:W-:-:S04]  /*5560*/  SHF.L.U32 R2, R15, 0x1f, RZ ;  /* 0x0000001f0f027819 */ /* 0x008fc800000006ff */
[----:B------:R3:W4:Y:S03]  /*5570*/  SYNCS.PHASECHK.TRANS64.TRYWAIT P0, [R0+URZ+0x68], R2 ;  /* 0x00006802000075a7 */ /* 0x00072600080011ff */
[----:B----4-:R-:W-:Y:S05]  /*5580*/  @!P0 NANOSLEEP.SYNCS 0x989680 ;  /* 0x009896800000895d */ /* 0x010fea0003900000 */
[----:B------:R-:W4:Y:S02]  /*5590*/  @!P0 SYNCS.PHASECHK.TRANS64 P0, [R0+URZ+0x68], R2 ;  /* 0x00006802000085a7 */ /* 0x000f2400080010ff */
[----:B-12-4-:R-:W-:Y:S05]  /*55a0*/  @P0 EXIT ;  /* 0x000000000000094d */ /* 0x016fea0003800000 */
[----:B------:R-:W-:Y:S05]  /*55b0*/  BRA `(.L_x_99) ;  /* 0xfffffffc00e87947 */ /* 0x000fea000383ffff */
.L_x_84:
[----:B------:R-:W-:-:S06]  /*55c0*/  UISETP.GE.AND UP0, UPT, UR13, 0x4, UPT ;  /* 0x000000040d00788c */ /* 0x000fcc000bf06270 */
[----:B------:R-:W-:-:S13]  /*55d0*/  PLOP3.LUT P0, PT, PT, PT, UP0, 0x80, 0x8 ;  /* 0x000000000008781c */ /* 0x000fda0003f0f008 */
[----:B------:R-:W-:Y:S05]  /*55e0*/  @!P0 EXIT ;  /* 0x000000000000894d */ /* 0x000fea0003800000 */
[----:B------:R-:W1:Y:S08]  /*55f0*/  S2UR UR4, SR_CgaCtaId ;  /* 0x00000000000479c3 */ /* 0x000e700000008800 */
[----:B------:R-:W-:Y:S01]  /*5600*/  BAR.SYNC.DEFER_BLOCKING 0x6, 0xa0 ;  /* 0x0182800000007b1d */ /* 0x000fe20000010000 */
[C---:B------:R-:W-:Y:S01]  /*5610*/  IMAD.SHL.U32 R2, R67.reuse, 0x10, RZ ;  /* 0x0000001043027824 */ /* 0x040fe200078e00ff */
[C---:B------:R-:W-:Y:S01]  /*5620*/  SHF.L.U32 R23, R67.reuse, 0x10, RZ ;  /* 0x0000001043177819 */ /* 0x040fe200000006ff */
[C---:B------:R-:W-:Y:S01]  /*5630*/  IMAD.SHL.U32 R66, R67.reuse, 0x2, RZ ;  /* 0x0000000243427824 */ /* 0x040fe200078e00ff */
[----:B------:R-:W-:Y:S01]  /*5640*/  LOP3.LUT R68, R67, 0x60, RZ, 0xc0, !PT ;  /* 0x0000006043447812 */ /* 0x000fe200078ec0ff */
[----:B------:R-:W-:Y:S01]  /*5650*/  HFMA2 R63, -RZ, RZ, 0, 5.9604644775390625e-08 ;  /* 0x00000001ff3f7431 */ /* 0x000fe200000001ff */
[----:B------:R-:W-:-:S02]  /*5660*/  UMOV UR44, 0x400 ;  /* 0x00000400002c7882 */ /* 0x000fc40000000000 */
[----:B------:R-:W2:Y:S01]  /*5670*/  LDC.64 R50, c[0x0][0x8b0] ;  /* 0x00022c00ff327b82 */ /* 0x000ea20000000a00 */
[----:B------:R-:W-:Y:S01]  /*5680*/  LOP3.LUT R3, R2, 0x60, RZ, 0xc0, !PT ;  /* 0x0000006002037812 */ /* 0x000fe200078ec0ff */
[----:B------:R-:W-:Y:S01]  /*5690*/  HFMA2 R61, -RZ, RZ, 0, 0 ;  /* 0x00000000ff3d7431 */ /* 0x000fe200000001ff */
[----:B------:R-:W-:Y:S01]  /*56a0*/  LOP3.LUT R65, R67, 0x2, RZ, 0xc0, !PT ;  /* 0x0000000243417812 */ /* 0x000fe200078ec0ff */
[----:B------:R-:W-:Y:S01]  /*56b0*/  IMAD.MOV.U32 R22, RZ, RZ, RZ ;  /* 0x000000ffff167224 */ /* 0x000fe200078e00ff */
[----:B------:R-:W-:Y:S01]  /*56c0*/  LOP3.LUT R66, R3, 0xc, R66, 0xf8, !PT ;  /* 0x0000000c03427812 */ /* 0x000fe200078ef842 */
[----:B------:R-:W-:Y:S01]  /*56d0*/  IMAD.MOV.U32 R59, RZ, RZ, RZ ;  /* 0x000000ffff3b7224 */ /* 0x000fe200078e00ff */
[----:B------:R-:W-:Y:S01]  /*56e0*/  LOP3.LUT R23, R23, 0x600000, RZ, 0xc0, !PT ;  /* 0x0060000017177812 */ /* 0x000fe200078ec0ff */
[----:B------:R-:W3:Y:S01]  /*56f0*/  LDC.64 R48, c[0x0][0x8a8] ;  /* 0x00022a00ff307b82 */ /* 0x000ee20000000a00 */
[----:B------:R-:W-:Y:S01]  /*5700*/  LOP3.LUT R66, R66, 0x790, R2, 0xf8, !PT ;  /* 0x0000079042427812 */ /* 0x000fe200078ef802 */
[----:B------:R-:W4:Y:S01]  /*5710*/  LDCU UR59, c[0x0][0x370] ;  /* 0x00006e00ff3b77ac */ /* 0x000f220008000800 */
[----:B------:R-:W-:-:S02]  /*5720*/  LOP3.LUT R67, R67, 0x4, RZ, 0xc0, !PT ;  /* 0x0000000443437812 */ /* 0x000fc400078ec0ff */
[----:B------:R-:W-:Y:S01]  /*5730*/  MOV R62, RZ ;  /* 0x000000ff003e7202 */ /* 0x000fe20000000f00 */
[----:B------:R-:W2:Y:S01]  /*5740*/  LDCU UR43, c[0x0][0xb0c] ;  /* 0x00016180ff2b77ac */ /* 0x000ea20008000800 */
[----:B-1----:R-:W-:Y:S01]  /*5750*/  ULEA UR44, UR4, UR44, 0x18 ;  /* 0x0000002c042c7291 */ /* 0x002fe2000f8ec0ff */
[----:B------:R-:W1:Y:S03]  /*5760*/  LDCU UR39, c[0x0][0xb30] ;  /* 0x00016600ff2777ac */ /* 0x000e660008000800 */
[----:B------:R-:W-:Y:S01]  /*5770*/  UIADD3 UR4, UPT, UPT, UR44, 0x200, URZ ;  /* 0x000002002c047890 */ /* 0x000fe2000fffe0ff */
[----:B------:R-:W1:Y:S04]  /*5780*/  LDCU.64 UR56, c[0x0][0x888] ;  /* 0x00011100ff3877ac */ /* 0x000e680008000a00 */
[----:B------:R-:W4:Y:S01]  /*5790*/  LDS R0, [UR44+0x130] ;  /* 0x0001302cff007984 */ /* 0x000f220008000800 */
[----:B------:R-:W-:Y:S01]  /*57a0*/  IMAD.U32 R57, RZ, RZ, UR4 ;  /* 0x00000004ff397e24 */ /* 0x000fe2000f8e00ff */
[----:B------:R-:W1:Y:S03]  /*57b0*/  LDCU.64 UR40, c[0x0][0xb28] ;  /* 0x00016500ff2877ac */ /* 0x000e660008000a00 */
[----:B------:R-:W-:Y:S01]  /*57c0*/  IMAD R66, R66, 0x4, R57 ;  /* 0x0000000442427824 */ /* 0x000fe200078e0239 */
[----:B------:R-:W1:Y:S03]  /*57d0*/  LDCU.64 UR62, c[0x0][0x890] ;  /* 0x00011200ff3e77ac */ /* 0x000e660008000a00 */
[--C-:B------:R-:W-:Y:S01]  /*57e0*/  IMAD R65, R65, -0x10, R66.reuse ;  /* 0xfffffff041417824 */ /* 0x100fe200078e0242 */
[----:B------:R-:W1:Y:S01]  /*57f0*/  LDCU.128 UR52, c[0x0][0xb10] ;  /* 0x00016200ff3477ac */ /* 0x000e620008000c00 */
[----:B------:R-:W-:Y:S01]  /*5800*/  IMAD R64, R67, -0x10, R66 ;  /* 0xfffffff043407824 */ /* 0x000fe200078e0242 */
[----:B------:R-:W1:Y:S01]  /*5810*/  LDCU UR58, c[0x0][0x374] ;  /* 0x00006e80ff3a77ac */ /* 0x000e620008000800 */
[----:B------:R-:W-:Y:S01]  /*5820*/  UMOV UR47, URZ ;  /* 0x000000ff002f7c82 */ /* 0x000fe20008000000 */
[----:B------:R-:W-:Y:S01]  /*5830*/  UMOV UR46, URZ ;  /* 0x000000ff002e7c82 */ /* 0x000fe20008000000 */
[----:B-1234-:R-:W-:-:S07]  /*5840*/  IMAD.IADD R23, R0, 0x1, R23 ;  /* 0x0000000100177824 */ /* 0x01efce00078e0217 */
.L_x_143:
[----:B------:R-:W-:Y:S02]  /*5850*/  LEA R3, R59, UR44, 0x3 ;  /* 0x0000002c3b037c11 */ /* 0x000fe4000f8e18ff */
[----:B------:R-:W-:Y:S02]  /*5860*/  SHF.L.U32 R0, R61, 0x1f, RZ ;  /* 0x0000001f3d007819 */ /* 0x000fe400000006ff */
[----:B-1----:R-:W-:Y:S02]  /*5870*/  LEA R4, R59, UR44, 0x4 ;  /* 0x0000002c3b047c11 */ /* 0x002fe4000f8e20ff */
[----:B------:R-:W1:Y:S02]  /*5880*/  SYNCS.PHASECHK.TRANS64.TRYWAIT P0, [R3+URZ+0x80], R0 ;  /* 0x00008000030075a7 */ /* 0x000e6400080011ff */
[----:B-12---:R-:W-:Y:S05]  /*5890*/  @!P0 BRA `(.L_x_100) ;  /* 0x0000004000188947 */ /* 0x006fea0003800000 */
.L_x_192:
        /* <DEDUP_REMOVED lines=8> */
[----:B--2---:R-:W-:Y:S11]  /*5920*/  LOP3.LUT P0, RZ, R6, 0x1, RZ, 0xc0, !PT ;  /* 0x0000000106ff7812 */ /* 0x004ff6000780c0ff */
[----:B------:R-:W-:Y:S02]  /*5930*/  @!UPT UIADD3 URZ, UPT, UPT, URZ, URZ, URZ ;  /* 0x000000fffffff290 */ /* 0x000fe4000fffe0ff */
[----:B---3--:R-:W-:Y:S01]  /*5940*/  VOTEU.ANY UP1, P0 ;  /* 0x0000000000ff7886 */ /* 0x008fe20000020100 */
[----:B------:R-:W-:Y:S01]  /*5950*/  PLOP3.LUT P0, PT, PT, PT, UP1, 0x80, 0x8 ;  /* 0x000000000008781c */ /* 0x000fe20003f0f018 */
[----:B------:R-:W-:Y:S11]  /*5960*/  UP2UR UR61, UPR, URZ, 0x2 ;  /* 0x00000002ff3d7883 */ /* 0x000ff60008000000 */
[----:B------:R-:W-:Y:S01]  /*5970*/  @!UPT UIADD3 URZ, UPT, UPT, URZ, URZ, URZ ;  /* 0x000000fffffff290 */ /* 0x000fe2000fffe0ff */
[----:B-1----:R-:W-:Y:S02]  /*5980*/  @P0 SHF.R.U32.HI R0, RZ, 0x10, R5 ;  /* 0x00000010ff000819 */ /* 0x002fe40000011605 */
        /* <DEDUP_REMOVED lines=12> */
[----:B------:R-:W2:Y:S01]  /*5a50*/  LDCU UR12, c[0x0][0xb20] ;  /* 0x00016400ff0c77ac */ /* 0x000ea20008000800 */
[----:B------:R-:W-:Y:S02]  /*5a60*/  UIMAD.WIDE.U32 UR4, UR58, UR55, URZ ;  /* 0x000000373a0472a5 */ /* 0x000fe4000f8e00ff */
[----:B------:R-:W-:Y:S02]  /*5a70*/  UIMAD.WIDE.U32 UR6, UR59, UR52, URZ ;  /* 0x000000343b0672a5 */ /* 0x000fe4000f8e00ff */
[----:B------:R-:W-:Y:S02]  /*5a80*/  UISETP.NE.AND UP0, UPT, UR54, 0x1, UPT ;  /* 0x000000013600788c */ /* 0x000fe4000bf05270 */
[----:B------:R-:W-:Y:S02]  /*5a90*/  UIMAD.WIDE.U32 UR8, UR37, UR55, URZ ;  /* 0x00000037250872a5 */ /* 0x000fe4000f8e00ff */
[----:B------:R-:W-:Y:S02]  /*5aa0*/  UIMAD.WIDE.U32 UR10, UR38, UR52, URZ ;  /* 0x00000034260a72a5 */ /* 0x000fe4000f8e00ff */
[----:B------:R-:W-:Y:S02]  /*5ab0*/  UISETP.NE.AND UP1, UPT, UR43, 0x1, UPT ;  /* 0x000000012b00788c */ /* 0x000fe4000bf25270 */
[----:B------:R-:W-:Y:S01]  /*5ac0*/  UISETP.NE.AND UP2, UPT, UR42, 0x1, UPT ;  /* 0x000000012a00788c */ /* 0x000fe2000bf45270 */
[----:B------:R-:W-:Y:S02]  /*5ad0*/  UMOV UR4, UR5 ;  /* 0x0000000500047c82 */ /* 0x000fe40008000000 */
[----:B--2---:R-:W-:Y:S03]  /*5ae0*/  USHF.R.U32.HI UR5, URZ, UR12, UR4 ;  /* 0x0000000cff057299 */ /* 0x004fe60008011604 */
[----:B------:R-:W-:Y:S02]  /*5af0*/  UMOV UR4, UR7 ;  /* 0x0000000700047c82 */ /* 0x000fe40008000000 */
[----:B------:R-:W-:Y:S02]  /*5b00*/  USHF.R.U32.HI UR7, URZ, UR53, UR4 ;  /* 0x00000035ff077299 */ /* 0x000fe40008011604 */
[----:B------:R-:W-:Y:S02]  /*5b10*/  USEL UR4, UR58, UR5, !UP0 ;  /* 0x000000053a047287 */ /* 0x000fe4000c000000 */
[----:B------:R-:W-:Y:S01]  /*5b20*/  USEL UR7, UR59, UR7, !UP1 ;  /* 0x000000073b077287 */ /* 0x000fe2000c800000 */
[----:B------:R-:W-:Y:S01]  /*5b30*/  UMOV UR5, UR9 ;  /* 0x0000000900057c82 */ /* 0x000fe20008000000 */
[----:B------:R-:W-:Y:S02]  /*5b40*/  UIMAD.WIDE.U32 UR8, UR4, UR40, URZ ;  /* 0x00000028040872a5 */ /* 0x000fe4000f8e00ff */
[----:B------:R-:W-:Y:S03]  /*5b50*/  USHF.R.U32.HI UR6, URZ, UR12, UR5 ;  /* 0x0000000cff067299 */ /* 0x000fe60008011605 */
[----:B------:R-:W-:Y:S01]  /*5b60*/  UMOV UR5, UR11 ;  /* 0x0000000b00057c82 */ /* 0x000fe20008000000 */
[----:B------:R-:W-:Y:S02]  /*5b70*/  UIMAD.WIDE.U32 UR10, UR7, UR40, URZ ;  /* 0x00000028070a72a5 */ /* 0x000fe4000f8e00ff */
[----:B------:R-:W-:Y:S02]  /*5b80*/  USHF.R.U32.HI UR12, URZ, UR53, UR5 ;  /* 0x00000035ff0c7299 */ /* 0x000fe40008011605 */
[----:B------:R-:W-:Y:S01]  /*5b90*/  USEL UR6, UR37, UR6, !UP0 ;  /* 0x0000000625067287 */ /* 0x000fe2000c000000 */
[----:B------:R-:W-:Y:S02]  /*5ba0*/  UMOV UR5, UR9 ;  /* 0x0000000900057c82 */ /* 0x000fe40008000000 */
[----:B------:R-:W-:Y:S01]  /*5bb0*/  UMOV UR10, UR11 ;  /* 0x0000000b000a7c82 */ /* 0x000fe20008000000 */
[----:B------:R-:W-:Y:S02]  /*5bc0*/  @UP2 USHF.R.U32.HI UR4, URZ, UR41, UR5 ;  /* 0x00000029ff042299 */ /* 0x000fe40008011605 */
[----:B------:R-:W-:Y:S02]  /*5bd0*/  @UP2 USHF.R.U32.HI UR7, URZ, UR41, UR10 ;  /* 0x00000029ff072299 */ /* 0x000fe4000801160a */
[----:B------:R-:W-:Y:S02]  /*5be0*/  UIMAD UR4, UR42, UR4, URZ ;  /* 0x000000042a0472a4 */ /* 0x000fe4000f8e02ff */
        /* <DEDUP_REMOVED lines=8> */
[----:B------:R-:W-:Y:S02]  /*5c70*/  USEL UR11, UR6, UR4, !UP2 ;  /* 0x00000004060b7287 */ /* 0x000fe4000d000000 */
[----:B------:R-:W-:Y:S02]  /*5c80*/  UIADD3 UR8, UPT, UPT, -UR5, URZ, URZ ;  /* 0x000000ff05087290 */ /* 0x000fe4000fffe1ff */
[----:B------:R-:W-:Y:S01]  /*5c90*/  UIADD3 UR10, UPT, UPT, -UR11, URZ, URZ ;  /* 0x000000ff0b0a7290 */ /* 0x000fe2000fffe1ff */
[----:B------:R-:W-:Y:S01]  /*5ca0*/  @!UP0 UMOV UR4, UR9 ;  /* 0x0000000900048c82 */ /* 0x000fe20008000000 */
[----:B------:R-:W-:Y:S02]  /*5cb0*/  UIADD3 UR9, UPT, UPT, -UR6, URZ, URZ ;  /* 0x000000ff06097290 */ /* 0x000fe4000fffe1ff */
[----:B------:R-:W-:Y:S02]  /*5cc0*/  @!UP0 USHF.R.U32.HI UR4, URZ, UR41, UR4 ;  /* 0x00000029ff048299 */ /* 0x000fe40008011604 */
[----:B------:R-:W-:Y:S02]  /*5cd0*/  UIMAD UR10, UR42, UR10, UR6 ;  /* 0x0000000a2a0a72a4 */ /* 0x000fe4000f8e0206 */
[----:B------:R-:W-:Y:S04]  /*5ce0*/  @!UP0 USEL UR4, UR5, UR4, !UP2 ;  /* 0x0000000405048287 */ /* 0x000fe8000d000000 */
[----:B------:R-:W-:Y:S02]  /*5cf0*/  @!UP0 UIMAD UR10, UR7, UR10, UR4 ;  /* 0x0000000a070a82a4 */ /* 0x000fe4000f8e0204 */
[----:B------:R-:W-:Y:S02]  /*5d00*/  @!UP0 UIADD3 UR11, UPT, UPT, UR11, -UR4, URZ ;  /* 0x800000040b0b8290 */ /* 0x000fe4000fffe0ff */
[----:B------:R-:W-:Y:S02]  /*5d10*/  UIMAD UR7, UR43, UR8, UR38 ;  /* 0x000000082b0772a4 */ /* 0x000fe4000f8e0226 */
[----:B------:R-:W-:Y:S02]  /*5d20*/  @!UP0 UIMAD UR6, UR11, UR42, UR5 ;  /* 0x0000002a0b0682a4 */ /* 0x000fe4000f8e0205 */
[----:B------:R-:W-:Y:S01]  /*5d30*/  UIMAD UR4, UR54, UR9, UR37 ;  /* 0x00000009360472a4 */ /* 0x000fe2000f8e0225 */
[----:B------:R-:W-:Y:S02]  /*5d40*/  @!UP0 UMOV UR5, UR10 ;  /* 0x0000000a00058c82 */ /* 0x000fe40008000000 */
[----:B------:R-:W-:Y:S02]  /*5d50*/  UIMAD UR38, UR5, UR43, UR7 ;  /* 0x0000002b052672a4 */ /* 0x000fe4000f8e0207 */
[----:B------:R-:W-:Y:S11]  /*5d60*/  UIMAD UR37, UR6, UR54, UR4 ;  /* 0x00000036062572a4 */ /* 0x000ff6000f8e0204 */
[----:B------:R-:W-:Y:S01]  /*5d70*/  @!UPT UIADD3 URZ, UPT, UPT, URZ, URZ, URZ ;  /* 0x000000fffffff290 */ /* 0x000fe2000fffe0ff */
.L_x_101:
[----:B------:R-:W-:Y:S01]  /*5d80*/  UISETP.NE.AND UP0, UPT, UR39, 0x1, UPT ;  /* 0x000000012700788c */ /* 0x000fe2000bf05270 */
[----:B------:R-:W-:Y:S01]  /*5d90*/  LOP3.LUT P0, RZ, R57, 0x1b0, RZ, 0xc0, !PT ;  /* 0x000001b039ff7812 */ /* 0x000fe2000780c0ff */
[----:B------:R-:W-:Y:S01]  /*5da0*/  USHF.L.U32 UR50, UR16, 0x7, URZ ;  /* 0x0000000710327899 */ /* 0x000fe200080006ff */
[----:B------:R-:W-:Y:S01]  /*5db0*/  BSSY.RECONVERGENT B6, `(.L_x_102) ;  /* 0x0000034000067945 */ /* 0x000fe20003800200 */
[----:B------:R-:W-:Y:S01]  /*5dc0*/  USHF.L.U32 UR49, UR20, 0x6, URZ ;  /* 0x0000000614317899 */ /* 0x000fe200080006ff */
[----:B------:R-:W-:Y:S06]  /*5dd0*/  IADD3 R59, PT, PT, R59, 0x1, RZ ;  /* 0x000000013b3b7810 */ /* 0x000fec0007ffe0ff */
[----:B------:R-:W2:Y:S01]  /*5de0*/  @!UP0 LDCU.128 UR12, c[0x0][0xb10] ;  /* 0x00016200ff0c87ac */ /* 0x000ea20008000c00 */
[----:B------:R-:W3:Y:S01]  /*5df0*/  @!UP0 LDCU UR5, c[0x0][0xb0c] ;  /* 0x00016180ff0587ac */ /* 0x000ee20008000800 */
[----:B------:R-:W4:Y:S01]  /*5e00*/  @!UP0 LDCU UR10, c[0x0][0xb20] ;  /* 0x00016400ff0a87ac */ /* 0x000f220008000800 */
[----:B--2---:R-:W-:Y:S02]  /*5e10*/  UIMAD.WIDE.U32 UR8, UR38, UR12, URZ ;  /* 0x0000000c260872a5 */ /* 0x004fe4000f8e00ff */
[----:B------:R-:W-:Y:S02]  /*5e20*/  UIMAD.WIDE.U32 UR6, UR37, UR15, URZ ;  /* 0x0000000f250672a5 */ /* 0x000fe4000f8e00ff */
[----:B------:R-:W-:Y:S03]  /*5e30*/  @!UP0 UISETP.NE.AND UP1, UPT, UR14, 0x1, UPT ;  /* 0x000000010e00888c */ /* 0x000fe6000bf25270 */
[----:B------:R-:W-:Y:S01]  /*5e40*/  @!UP0 UMOV UR4, UR9 ;  /* 0x0000000900048c82 */ /* 0x000fe20008000000 */
[----:B---3--:R-:W-:Y:S02]  /*5e50*/  @!UP0 UISETP.NE.AND UP2, UPT, UR5, 0x1, UPT ;  /* 0x000000010500888c */ /* 0x008fe4000bf45270 */
[----:B------:R-:W-:Y:S01]  /*5e60*/  @!UP0 USHF.R.U32.HI UR4, URZ, UR13, UR4 ;  /* 0x0000000dff048299 */ /* 0x000fe20008011604 */
[----:B------:R-:W-:Y:S02]  /*5e70*/  @!UP0 UMOV UR6, UR7 ;  /* 0x0000000700068c82 */ /* 0x000fe40008000000 */
[----:B----4-:R-:W-:Y:S02]  /*5e80*/  @!UP0 USHF.R.U32.HI UR6, URZ, UR10, UR6 ;  /* 0x0000000aff068299 */ /* 0x010fe40008011606 */
[----:B------:R-:W-:Y:S02]  /*5e90*/  @!UP0 USEL UR7, UR38, UR4, !UP2 ;  /* 0x0000000426078287 */ /* 0x000fe4000d000000 */
[----:B------:R-:W-:Y:S04]  /*5ea0*/  @!UP0 USEL UR6, UR37, UR6, !UP1 ;  /* 0x0000000625068287 */ /* 0x000fe8000c800000 */
[----:B------:R-:W-:Y:S02]  /*5eb0*/  @!UP0 UIADD3 UR4, UPT, UPT, -UR7, UR6, URZ ;  /* 0x0000000607048290 */ /* 0x000fe4000fffe1ff */
[----:B------:R-:W-:Y:S02]  /*5ec0*/  @!UP0 UIADD3 UR6, UPT, UPT, UR7, -UR6, URZ ;  /* 0x8000000607068290 */ /* 0x000fe4000fffe0ff */
[----:B------:R-:W-:Y:S02]  /*5ed0*/  @!UP0 UIMAD UR38, UR4, UR5, UR38 ;  /* 0x00000005042682a4 */ /* 0x000fe4000f8e0226 */
[----:B------:R-:W-:Y:S01]  /*5ee0*/  @!UP0 UIMAD UR37, UR6, UR14, UR37 ;  /* 0x0000000e062582a4 */ /* 0x000fe2000f8e0225 */
[----:B------:R-:W-:Y:S11]  /*5ef0*/  @!P0 BRA `(.L_x_103) ;  /* 0x00000000007c8947 */ /* 0x000ff60003800000 */
[----:B------:R-:W2:Y:S01]  /*5f00*/  LDCU.64 UR8, c[0x4][0x80] ;  /* 0x01001000ff0877ac */ /* 0x000ea20008000a00 */
[----:B------:R-:W-:Y:S01]  /*5f10*/  MOV R2, 0x0 ;  /* 0x0000000000027802 */ /* 0x000fe20000000f00 */
[----:B------:R-:W-:Y:S02]  /*5f20*/  HFMA2 R12, -RZ, RZ, 0, 5.9604644775390625e-08 ;  /* 0x00000001ff0c7431 */ /* 0x000fe400000001ff */
[----:B------:R-:W-:Y:S01]  /*5f30*/  IMAD.MOV.U32 R8, RZ, RZ, 0x70 ;  /* 0x00000070ff087424 */ /* 0x000fe200078e00ff */
[----:B------:R3:W4:Y:S01]  /*5f40*/  LDC.64 R14, c[0x4][R2] ;  /* 0x01000000020e7b82 */ /* 0x0007220000000a00 */
[----:B------:R-:W1:Y:S01]  /*5f50*/  LDCU.64 UR6, c[0x4][0x88] ;  /* 0x01001100ff0677ac */ /* 0x000e620008000a00 */
[----:B------:R-:W-:Y:S01]  /*5f60*/  IMAD.MOV.U32 R13, RZ, RZ, RZ ;  /* 0x000000ffff0d7224 */ /* 0x000fe200078e00ff */
[----:B------:R-:W1:Y:S01]  /*5f70*/  LDCU.64 UR4, c[0x4][0x8] ;  /* 0x01000100ff0477ac */ /* 0x000e620008000a00 */
[----:B--2---:R-:W-:Y:S01]  /*5f80*/  MOV R5, UR9 ;  /* 0x0000000900057c02 */ /* 0x004fe20008000f00 */
[----:B------:R-:W-:Y:S01]  /*5f90*/  IMAD.U32 R4, RZ, RZ, UR8 ;  /* 0x00000008ff047e24 */ /* 0x000fe2000f8e00ff */
[----:B-1----:R-:W-:Y:S01]  /*5fa0*/  MOV R7, UR7 ;  /* 0x0000000700077c02 */ /* 0x002fe20008000f00 */
[----:B------:R-:W-:Y:S01]  /*5fb0*/  IMAD.U32 R6, RZ, RZ, UR6 ;  /* 0x00000006ff067e24 */ /* 0x000fe2000f8e00ff */
[----:B------:R-:W-:Y:S01]  /*5fc0*/  MOV R11, UR5 ;  /* 0x00000005000b7c02 */ /* 0x000fe20008000f00 */
[----:B------:R-:W-:Y:S02]  /*5fd0*/  IMAD.U32 R10, RZ, RZ, UR4 ;  /* 0x00000004ff0a7e24 */ /* 0x000fe4000f8e00ff */
[----:B------:R-:W-:Y:S07]  /*5fe0*/  LEPC R20, `(.L_x_104) ;  /* 0x000000001014794e */ /* 0x000fee0000000000 */
[----:B---345:R-:W-:Y:S05]  /*5ff0*/  CALL.ABS.NOINC R14 ;  /* 0x000000000e007343 */ /* 0x038fea0003c00000 */
.L_x_104:
[----:B------:R-:W1:Y:S01]  /*6000*/  LDCU.64 UR8, c[0x4][0x80] ;  /* 0x01001000ff0877ac */ /* 0x000e620008000a00 */
[----:B------:R-:W2:Y:S01]  /*6010*/  LDC.64 R2, c[0x4][R2] ;  /* 0x0100000002027b82 */ /* 0x000ea20000000a00 */
[----:B------:R-:W-:Y:S02]  /*6020*/  HFMA2 R12, -RZ, RZ, 0, 5.9604644775390625e-08 ;  /* 0x00000001ff0c7431 */ /* 0x000fe400000001ff */
[----:B------:R-:W-:Y:S02]  /*6030*/  IMAD.MOV.U32 R8, RZ, RZ, 0x70 ;  /* 0x00000070ff087424 */ /* 0x000fe400078e00ff */
[----:B------:R-:W-:Y:S01]  /*6040*/  IMAD.MOV.U32 R13, RZ, RZ, RZ ;  /* 0x000000ffff0d7224 */ /* 0x000fe200078e00ff */
[----:B------:R-:W3:Y:S01]  /*6050*/  LDCU.64 UR6, c[0x4][0x88] ;  /* 0x01001100ff0677ac */ /* 0x000ee20008000a00 */
[----:B------:R-:W4:Y:S01]  /*6060*/  LDCU.64 UR4, c[0x4][0x8] ;  /* 0x01000100ff0477ac */ /* 0x000f220008000a00 */
[----:B-1----:R-:W-:Y:S02]  /*6070*/  MOV R4, UR8 ;  /* 0x0000000800047c02 */ /* 0x002fe40008000f00 */
[----:B------:R-:W-:Y:S02]  /*6080*/  MOV R5, UR9 ;  /* 0x0000000900057c02 */ /* 0x000fe40008000f00 */
[----:B---3--:R-:W-:Y:S01]  /*6090*/  MOV R7, UR7 ;  /* 0x0000000700077c02 */ /* 0x008fe20008000f00 */
[----:B------:R-:W-:Y:S01]  /*60a0*/  IMAD.U32 R6, RZ, RZ, UR6 ;  /* 0x00000006ff067e24 */ /* 0x000fe2000f8e00ff */
[----:B----4-:R-:W-:Y:S01]  /*60b0*/  MOV R11, UR5 ;  /* 0x00000005000b7c02 */ /* 0x010fe20008000f00 */
[----:B------:R-:W-:Y:S02]  /*60c0*/  IMAD.U32 R10, RZ, RZ, UR4 ;  /* 0x00000004ff0a7e24 */ /* 0x000fe4000f8e00ff */
[----:B------:R-:W-:Y:S07]  /*60d0*/  LEPC R20, `(.L_x_103) ;  /* 0x000000001014794e */ /* 0x000fee0000000000 */
[----:B--2---:R-:W-:Y:S05]  /*60e0*/  CALL.ABS.NOINC R2 ;  /* 0x0000000002007343 */ /* 0x004fea0003c00000 */
.L_x_103:
[----:B------:R-:W-:Y:S05]  /*60f0*/  BSYNC.RECONVERGENT B6 ;  /* 0x0000000000067941 */ /* 0x000fea0003800200 */
.L_x_102:
[----:B------:R-:W-:Y:S01]  /*6100*/  R2UR UR4, R56 ;  /* 0x00000000380472ca */ /* 0x000fe200000e0000 */
[----:B------:R-:W-:Y:S01]  /*6110*/  UISETP.NE.U32.AND UP0, UPT, UR62, URZ, UPT ;  /* 0x000000ff3e00728c */ /* 0x000fe2000bf05070 */
[----:B------:R-:W-:Y:S02]  /*6120*/  ISETP.NE.U32.AND P4, PT, R50, RZ, PT ;  /* 0x000000ff3200720c */ /* 0x000fe40003f85070 */
[----:B------:R-:W-:Y:S01]  /*6130*/  ISETP.NE.U32.AND P2, PT, RZ, UR56, PT ;  /* 0x00000038ff007c0c */ /* 0x000fe2000bf45070 */
[----:B------:R-:W-:Y:S01]  /*6140*/  UISETP.NE.AND.EX UP1, UPT, UR63, URZ, UPT, UP0 ;  /* 0x000000ff3f00728c */ /* 0x000fe2000bf25300 */
[----:B------:R-:W-:Y:S01]  /*6150*/  ISETP.NE.AND.EX P4, PT, R51, RZ, PT, P4 ;  /* 0x000000ff3300720c */ /* 0x000fe20003f85340 */
[----:B------:R-:W-:Y:S01]  /*6160*/  UPLOP3.LUT UP0, UPT, UPT, UPT, UPT, 0x40, 0x4 ;  /* 0x000000000004789c */ /* 0x000fe20003f0e870 */
[----:B------:R-:W-:Y:S05]  /*6170*/  ISETP.NE.AND.EX P2, PT, RZ, UR57, PT, P2 ;  /* 0x00000039ff007c0c */ /* 0x000fea000bf45320 */
[----:B------:R-:W-:Y:S06]  /*6180*/  UISETP.NE.AND UP2, UPT, UR4, URZ, UPT ;  /* 0x000000ff0400728c */ /* 0x000fec000bf45270 */
[----:B------:R-:W-:Y:S05]  /*6190*/  PLOP3.LUT P1, PT, PT, PT, UP2, 0x80, 0x8 ;  /* 0x000000000008781c */ /* 0x000fea0003f2f028 */
[----:B------:R-:W-:Y:S06]  /*61a0*/  @UP2 UPLOP3.LUT UP0, UPT, UPT, UPT, UP1, 0x80, 0x8 ;  /* 0x000000000008289c */ /* 0x000fec0003f0f010 */
[----:B------:R-:W-:Y:S01]  /*61b0*/  PLOP3.LUT P0, PT, PT, PT, UP0, 0x80, 0x8 ;  /* 0x000000000008781c */ /* 0x000fe20003f0f008 */
[----:B------:R-:W-:Y:S01]  /*61c0*/  @!UPT UIADD3 URZ, UPT, UPT, URZ, URZ, URZ ;  /* 0x000000fffffff290 */ /* 0x000fe2000fffe0ff */
[----:B------:R-:W-:Y:S11]  /*61d0*/  BRA.U !UP1, `(.L_x_105) ;  /* 0x00000001093c7547 */ /* 0x000ff6000b800000 */
[----:B------:R-:W-:Y:S01]  /*61e0*/  UISETP.NE.U32.AND UP0, UPT, UR56, URZ, UPT ;  /* 0x000000ff3800728c */ /* 0x000fe2000bf05070 */
[----:B-1----:R-:W-:Y:S01]  /*61f0*/  HFMA2 R0, -RZ, RZ, 0, 5.9604644775390625e-08 ;  /* 0x00000001ff007431 */ /* 0x002fe200000001ff */
[----:B------:R-:W1:Y:S01]  /*6200*/  LDCU.64 UR8, c[0x0][0x358] ;  /* 0x00006b00ff0877ac */ /* 0x000e620008000a00 */
[----:B------:R-:W-:Y:S01]  /*6210*/  IMAD.MOV.U32 R52, RZ, RZ, 0x1 ;  /* 0x00000001ff347424 */ /* 0x000fe200078e00ff */
[----:B------:R-:W-:Y:S06]  /*6220*/  UISETP.NE.AND.EX UP0, UPT, UR57, URZ, UPT, UP0 ;  /* 0x000000ff3900728c */ /* 0x000fec000bf05300 */
[----:B------:R-:W-:Y:S05]  /*6230*/  PLOP3.LUT P3, PT, PT, PT, UP0, 0x80, 0x8 ;  /* 0x000000000008781c */ /* 0x000fea0003f6f008 */
[----:B------:R-:W2:Y:S01]  /*6240*/  @UP0 LDCU.64 UR4, c[0x0][0x888] ;  /* 0x00011100ff0407ac */ /* 0x000ea20008000a00 */
[----:B------:R-:W-:Y:S07]  /*6250*/  @UP0 UIMAD UR6, UR36, UR62, URZ ;  /* 0x0000003e240602a4 */ /* 0x000fee000f8e02ff */
[----:B------:R-:W-:Y:S01]  /*6260*/  @!P3 PRMT R52, R0, 0x7610, R52 ;  /* 0x000076100034b816 */ /* 0x000fe20000000034 */
[----:B--2---:R-:W-:Y:S06]  /*6270*/  @UP0 UIMAD.WIDE UR4, UR6, 0x4, UR4 ;  /* 0x00000004060408a5 */ /* 0x004fec000f8e0204 */
[----:B------:R-:W-:Y:S01]  /*6280*/  IMAD.U32 R2, RZ, RZ, UR4 ;  /* 0x00000004ff027e24 */ /* 0x000fe2000f8e00ff */
[----:B------:R-:W-:Y:S04]  /*6290*/  MOV R3, UR5 ;  /* 0x0000000500037c02 */ /* 0x000fe80008000f00 */
[----:B------:R-:W2:Y:S01]  /*62a0*/  @!UP0 LDCU UR4, c[0x0][0x880] ;  /* 0x00011000ff0487ac */ /* 0x000ea20008000800 */
[----:B-1---5:R3:W5:Y:S02]  /*62b0*/  @P3 LDG.E R27, desc[UR8][R2.64] ;  /* 0x00000008021b3981 */ /* 0x022764000c1e1900 */
[----:B--23--:R-:W-:Y:S02]  /*62c0*/  @!P3 IMAD.U32 R27, RZ, RZ, UR4 ;  /* 0x00000004ff1bbe24 */ /* 0x00cfe4000f8e00ff */
.L_x_105:
[----:B------:R-:W-:Y:S05]  /*62d0*/  @!P4 BRA `(.L_x_106) ;  /* 0x000000000024c947 */ /* 0x000fea0003800000 */
[----:B------:R-:W-:Y:S01]  /*62e0*/  ISETP.NE.U32.AND P3, PT, R48, RZ, PT ;  /* 0x000000ff3000720c */ /* 0x000fe20003f65070 */
[----:B------:R-:W2:Y:S03]  /*62f0*/  LDCU.64 UR4, c[0x0][0x358] ;  /* 0x00006b00ff0477ac */ /* 0x000ea60008000a00 */
[----:B------:R-:W-:Y:S11]  /*6300*/  ISETP.NE.AND.EX P3, PT, R49, RZ, PT, P3 ;  /* 0x000000ff3100720c */ /* 0x000ff60003f65330 */
[----:B------:R-:W-:Y:S02]  /*6310*/  @!UPT UIADD3 URZ, UPT, UPT, URZ, URZ, URZ ;  /* 0x000000fffffff290 */ /* 0x000fe4000fffe0ff */
[----:B------:R-:W3:Y:S01]  /*6320*/  @P3 LDC.64 R2, c[0x0][0x8a8] ;  /* 0x00022a00ff023b82 */ /* 0x000ee20000000a00 */
[----:B-1----:R-:W-:Y:S04]  /*6330*/  @P3 IMAD R0, R50, UR36, RZ ;  /* 0x0000002432003c24 */ /* 0x002fe8000f8e02ff */
[----:B---3--:R-:W-:Y:S05]  /*6340*/  @P3 IMAD.WIDE R2, R0, 0x4, R2 ;  /* 0x0000000400023825 */ /* 0x008fea00078e0202 */
[----:B--2--5:R2:W5:Y:S02]  /*6350*/  @P3 LDG.E R24, desc[UR4][R2.64] ;  /* 0x0000000402183981 */ /* 0x024564000c1e1900 */
[----:B--2---:R-:W3:Y:S02]  /*6360*/  @!P3 LDC R24, c[0x0][0x8a0] ;  /* 0x00022800ff18bb82 */ /* 0x004ee40000000800 */
.L_x_106:
[----:B-----5:R-:W-:Y:S01]  /*6370*/  FSETP.NEU.AND P3, PT, R27, RZ, PT ;  /* 0x000000ff1b00720b */ /* 0x020fe20003f6d000 */
[----:B------:R-:W-:Y:S01]  /*6380*/  BSSY B1, `(.L_x_107) ;  /* 0x0000039000017945 */ /* 0x000fe20003800000 */
[----:B------:R-:W-:Y:S01]  /*6390*/  SEL R3, RZ, 0xffffffff, P2 ;  /* 0xffffffffff037807 */ /* 0x000fe20001000000 */
[----:B------:R-:W-:Y:S01]  /*63a0*/  IMAD.MOV.U32 R72, RZ, RZ, 0x1 ;  /* 0x00000001ff487424 */ /* 0x000fe200078e00ff */
[----:B------:R-:W-:Y:S01]  /*63b0*/  @P1 LOP3.LUT P2, RZ, R52, 0xff, RZ, 0xc0, !PT ;  /* 0x000000ff34ff1812 */ /* 0x000fe2000784c0ff */
[C---:B------:R-:W-:Y:S01]  /*63c0*/  IMAD R25, R22.reuse, 0x40, R23 ;  /* 0x0000004016197824 */ /* 0x040fe200078e0217 */
[----:B-1----:R-:W-:Y:S01]  /*63d0*/  @P1 SEL R0, RZ, 0xffffffff, P3 ;  /* 0xffffffffff001807 */ /* 0x002fe20001800000 */
[----:B------:R-:W-:Y:S01]  /*63e0*/  IMAD R60, R67, -0x10, R65 ;  /* 0xfffffff0433c7824 */ /* 0x000fe200078e0241 */
[----:B------:R-:W-:Y:S01]  /*63f0*/  LOP3.LUT R63, R63, 0x1, RZ, 0x3c, !PT ;  /* 0x000000013f3f7812 */ /* 0x000fe200078e3cff */
[----:B------:R-:W-:Y:S01]  /*6400*/  IMAD.MOV.U32 R71, RZ, RZ, RZ ;  /* 0x000000ffff477224 */ /* 0x000fe200078e00ff */
[C---:B------:R-:W-:Y:S02]  /*6410*/  @P0 SEL R0, R3.reuse, R0, !P2 ;  /* 0x0000000003000207 */ /* 0x040fe40005000000 */
[----:B------:R-:W-:Y:S02]  /*6420*/  CS2R R38, SRZ ;  /* 0x0000000000267805 */ /* 0x000fe4000001ff00 */
[----:B------:R-:W-:Y:S02]  /*6430*/  LEA R70, R22, UR44, 0x3 ;  /* 0x0000002c16467c11 */ /* 0x000fe4000f8e18ff */
[----:B------:R-:W-:Y:S02]  /*6440*/  CS2R R36, SRZ ;  /* 0x0000000000247805 */ /* 0x000fe4000001ff00 */
[----:B------:R-:W-:Y:S02]  /*6450*/  @P1 LOP3.LUT R0, R0, 0x1, RZ, 0xc0, !PT ;  /* 0x0000000100001812 */ /* 0x000fe400078ec0ff */
[----:B------:R-:W-:Y:S02]  /*6460*/  CS2R R34, SRZ ;  /* 0x0000000000227805 */ /* 0x000fe4000001ff00 */
[----:B------:R-:W-:Y:S02]  /*6470*/  PLOP3.LUT P2, PT, PT, PT, UP1, 0x80, 0x8 ;  /* 0x000000000008781c */ /* 0x000fe40003f4f018 */
[----:B------:R-:W-:Y:S02]  /*6480*/  CS2R R32, SRZ ;  /* 0x0000000000207805 */ /* 0x000fe4000001ff00 */
[----:B------:R-:W-:Y:S02]  /*6490*/  ISETP.NE.U32.OR P5, PT, R0, 0x1, !P1 ;  /* 0x000000010000780c */ /* 0x000fe40004fa5470 */
[----:B------:R-:W-:Y:S02]  /*64a0*/  CS2R R42, SRZ ;  /* 0x00000000002a7805 */ /* 0x000fe4000001ff00 */
[----:B------:R-:W-:Y:S02]  /*64b0*/  LOP3.LUT P4, R58, R52, 0xff, RZ, 0xc0, !PT ;  /* 0x000000ff343a7812 */ /* 0x000fe4000788c0ff */
[----:B------:R-:W-:Y:S02]  /*64c0*/  CS2R R40, SRZ ;  /* 0x0000000000287805 */ /* 0x000fe4000001ff00 */
[----:B------:R-:W-:Y:S02]  /*64d0*/  SEL R2, RZ, 0xffffffff, P3 ;  /* 0xffffffffff027807 */ /* 0x000fe40001800000 */
[----:B------:R-:W-:Y:S02]  /*64e0*/  CS2R R46, SRZ ;  /* 0x00000000002e7805 */ /* 0x000fe4000001ff00 */
[----:B------:R-:W-:Y:S02]  /*64f0*/  P2R R69, PR, RZ, 0x20 ;  /* 0x00000020ff457803 */ /* 0x000fe40000000000 */
[----:B------:R-:W-:Y:S02]  /*6500*/  CS2R R44, SRZ ;  /* 0x00000000002c7805 */ /* 0x000fe4000001ff00 */
[----:B------:R-:W-:Y:S02]  /*6510*/  @P2 SEL R2, R3, R2, !P4 ;  /* 0x0000000203022207 */ /* 0x000fe40006000000 */
[----:B------:R-:W-:Y:S02]  /*6520*/  @P5 SHF.L.U32 R0, R63, 0x1f, RZ ;  /* 0x0000001f3f005819 */ /* 0x000fe400000006ff */
[----:B------:R-:W-:Y:S02]  /*6530*/  LOP3.LUT R2, R2, 0x1, RZ, 0xc0, !PT ;  /* 0x0000000102027812 */ /* 0x000fe400078ec0ff */
[----:B------:R1:W2:Y:S02]  /*6540*/  @P5 SYNCS.PHASECHK.TRANS64.TRYWAIT P1, [UR44+0x30], R0 ;  /* 0x00003000ff0055a7 */ /* 0x0002a4000802112c */
[----:B------:R-:W-:Y:S04]  /*6550*/  ISETP.NE.U32.AND P2, PT, R2, 0x1, PT ;  /* 0x000000010200780c */ /* 0x000fe80003f45070 */
[----:B------:R-:W-:Y:S02]  /*6560*/  P2R R73, PR, RZ, 0x4 ;  /* 0x00000004ff497803 */ /* 0x000fe40000000000 */
[----:B-1----:R-:W-:Y:S04]  /*6570*/  SHF.L.U32 R0, R62, 0x1f, RZ ;  /* 0x0000001f3e007819 */ /* 0x002fe800000006ff */
[----:B------:R1:W4:Y:S01]  /*6580*/  SYNCS.PHASECHK.TRANS64.TRYWAIT P0, [R70+URZ+0xa0], R0 ;  /* 0x0000a000460075a7 */ /* 0x00032200080011ff */
[----:B--2---:R-:W-:Y:S01]  /*6590*/  @P5 SEL R72, RZ, 0x1, !P1 ;  /* 0x00000001ff485807 */ /* 0x004fe20004800000 */
[----:B-1----:R-:W-:Y:S06]  /*65a0*/  @!P5 BRA `(.L_x_108) ;  /* 0x000000000058d947 */ /* 0x002fec0003800000 */
[----:B------:R-:W-:Y:S01]  /*65b0*/  IMAD.MOV.U32 R39, RZ, RZ, RZ ;  /* 0x000000ffff277224 */ /* 0x000fe200078e00ff */
[----:B------:R-:W-:Y:S01]  /*65c0*/  ISETP.NE.AND P1, PT, R72, RZ, PT ;  /* 0x000000ff4800720c */ /* 0x000fe20003f25270 */
[----:B------:R-:W-:Y:S01]  /*65d0*/  BSSY B0, `(.L_x_109) ;  /* 0x000000c000007945 */ /* 0x000fe20003800000 */
[----:B------:R-:W-:Y:S02]  /*65e0*/  CS2R R46, SRZ ;  /* 0x00000000002e7805 */ /* 0x000fe4000001ff00 */
[----:B------:R-:W-:Y:S02]  /*65f0*/  CS2R R44, SRZ ;  /* 0x00000000002c7805 */ /* 0x000fe4000001ff00 */
[----:B------:R-:W-:Y:S02]  /*6600*/  CS2R R42, SRZ ;  /* 0x00000000002a7805 */ /* 0x000fe4000001ff00 */
[----:B------:R-:W-:Y:S02]  /*6610*/  CS2R R40, SRZ ;  /* 0x0000000000287805 */ /* 0x000fe4000001ff00 */
[----:B------:R-:W-:Y:S02]  /*6620*/  CS2R R34, SRZ ;  /* 0x0000000000227805 */ /* 0x000fe4000001ff00 */
[----:B------:R-:W-:Y:S02]  /*6630*/  CS2R R32, SRZ ;  /* 0x0000000000207805 */ /* 0x000fe4000001ff00 */
[----:B------:R-:W-:Y:S01]  /*6640*/  CS2R R36, SRZ ;  /* 0x0000000000247805 */ /* 0x000fe2000001ff00 */
[----:B------:R-:W-:Y:S06]  /*6650*/  @P1 BRA `(.L_x_110) ;  /* 0x00000000000c1947 */ /* 0x000fec0003800000 */
[----:B------:R-:W-:Y:S04]  /*6660*/  SHF.L.U32 R3, R63, 0x1f, RZ ;  /* 0x0000001f3f037819 */ /* 0x000fe800000006ff */
[----:B------:R-:W1:Y:S02]  /*6670*/  SYNCS.PHASECHK.TRANS64.TRYWAIT P1, [UR44+0x30], R3 ;  /* 0x00003003ff0075a7 */ /* 0x000e64000802112c */
[----:B-1----:R-:W-:Y:S05]  /*6680*/  @!P1 BRA `(.L_x_111) ;  /* 0x0000003000b09947 */ /* 0x002fea0003800000 */
.L_x_110:
[----:B------:R-:W-:Y:S05]  /*6690*/  BSYNC B0 ;  /* 0x0000000000007941 */ /* 0x000fea0003800000 */
.L_x_109:
[----:B------:R-:W-:Y:S01]  /*66a0*/  ISETP.NE.AND P1, PT, R73, RZ, PT ;  /* 0x000000ff4900720c */ /* 0x000fe20003f25270 */
[----:B------:R-:W-:Y:S11]  /*66b0*/  HFMA2 R71, -RZ, RZ, 0, 5.9604644775390625e-08 ;  /* 0x00000001ff477431 */ /* 0x000ff600000001ff */
[----:B------:R-:W-:Y:S01]  /*66c0*/  @!UPT UIADD3 URZ, UPT, UPT, URZ, URZ, URZ ;  /* 0x000000fffffff290 */ /* 0x000fe2000fffe0ff */
[----:B------:R2:W1:Y:S04]  /*66d0*/  @P1 LDS.128 R44, [R66] ;  /* 0x00000000422c1984 */ /* 0x0004680000000c00 */
[----:B------:R2:W1:Y:S04]  /*66e0*/  @P1 LDS.128 R40, [R65+0x10] ;  /* 0x0000100041281984 */ /* 0x0004680000000c00 */
[----:B------:R2:W1:Y:S04]  /*66f0*/  @P1 LDS.128 R32, [R64+0x20] ;  /* 0x0000200040201984 */ /* 0x0004680000000c00 */
[----:B------:R2:W1:Y:S02]  /*6700*/  @P1 LDS.128 R36, [R60+0x30] ;  /* 0x000030003c241984 */ /* 0x0004640000000c00 */
.L_x_108:
[----:B------:R-:W-:Y:S05]  /*6710*/  BSYNC B1 ;  /* 0x0000000000017941 */ /* 0x000fea0003800000 */
.L_x_107:
[----:B-1----:R-:W-:Y:S04]  /*6720*/  SHF.R.U32.HI R2, RZ, 0x15, R25 ;  /* 0x00000015ff027819 */ /* 0x002fe80000011619 */
[----:B------:R-:W-:Y:S01]  /*6730*/  LOP3.LUT P1, RZ, R2, 0x3, R53, 0x48, !PT ;  /* 0x0000000302ff7812 */ /* 0x000fe20007824835 */
[----:B------:R-:W-:Y:S01]  /*6740*/  @!UPT UIADD3 URZ, UPT, UPT, URZ, URZ, URZ ;  /* 0x000000fffffff290 */ /* 0x000fe2000fffe0ff */
[----:B----4-:R-:W-:Y:S11]  /*6750*/  @P0 BRA `(.L_x_112) ;  /* 0x0000000000080947 */ /* 0x010ff60003800000 */
[----:B------:R-:W1:Y:S02]  /*6760*/  SYNCS.PHASECHK.TRANS64.TRYWAIT P0, [R70+URZ+0xa0], R0 ;  /* 0x0000a000460075a7 */ /* 0x000e6400080011ff */
[----:B-1----:R-:W-:Y:S05]  /*6770*/  @!P0 BRA `(.L_x_113) ;  /* 0x00000030008c8947 */ /* 0x002fea0003800000 */
.L_x_112:
[----:B------:R-:W-:Y:S05]  /*6780*/  @!P1 BRA `(.L_x_114) ;  /* 0x0000000000409947 */ /* 0x000fea0003800000 */
[----:B------:R-:W4:Y:S01]  /*6790*/  LDCU.64 UR8, c[0x4][0x70] ;  /* 0x01000e00ff0877ac */ /* 0x000f220008000a00 */
[----:B------:R-:W-:Y:S01]  /*67a0*/  MOV R3, 0x0 ;  /* 0x0000000000037802 */ /* 0x000fe20000000f00 */
[----:B------:R-:W-:Y:S02]  /*67b0*/  HFMA2 R12, -RZ, RZ, 0, 5.9604644775390625e-08 ;  /* 0x00000001ff0c7431 */ /* 0x000fe400000001ff */
[----:B------:R-:W-:Y:S02]  /*67c0*/  IMAD.MOV.U32 R8, RZ, RZ, 0x192 ;  /* 0x00000192ff087424 */ /* 0x000fe400078e00ff */
[----:B------:R-:W-:Y:S01]  /*67d0*/  IMAD.MOV.U32 R13, RZ, RZ, RZ ;  /* 0x000000ffff0d7224 */ /* 0x000fe200078e00ff */
[----:B------:R-:W5:Y:S01]  /*67e0*/  LDCU.64 UR6, c[0x4][0x78] ;  /* 0x01000f00ff0677ac */ /* 0x000f620008000a00 */
[----:B------:R-:W1:Y:S01]  /*67f0*/  LDC.64 R2, c[0x4][R3] ;  /* 0x0100000003027b82 */ /* 0x000e620000000a00 */
[----:B------:R-:W2:Y:S01]  /*6800*/  LDCU.64 UR4, c[0x4][0x10] ;  /* 0x01000200ff0477ac */ /* 0x000ea20008000a00 */
[----:B----4-:R-:W-:Y:S01]  /*6810*/  MOV R5, UR9 ;  /* 0x0000000900057c02 */ /* 0x010fe20008000f00 */
[----:B------:R-:W-:Y:S01]  /*6820*/  IMAD.U32 R4, RZ, RZ, UR8 ;  /* 0x00000008ff047e24 */ /* 0x000fe2000f8e00ff */
[----:B-----5:R-:W-:Y:S01]  /*6830*/  MOV R7, UR7 ;  /* 0x0000000700077c02 */ /* 0x020fe20008000f00 */
[----:B------:R-:W-:Y:S01]  /*6840*/  IMAD.U32 R6, RZ, RZ, UR6 ;  /* 0x00000006ff067e24 */ /* 0x000fe2000f8e00ff */
[----:B--2---:R-:W-:Y:S01]  /*6850*/  MOV R11, UR5 ;  /* 0x00000005000b7c02 */ /* 0x004fe20008000f00 */
[----:B------:R-:W-:Y:S02]  /*6860*/  IMAD.U32 R10, RZ, RZ, UR4 ;  /* 0x00000004ff0a7e24 */ /* 0x000fe4000f8e00ff */
[----:B------:R-:W-:Y:S07]  /*6870*/  LEPC R20, `(.L_x_114) ;  /* 0x000000001014794e */ /* 0x000fee0000000000 */
[----:B-1-3--:R-:W-:Y:S05]  /*6880*/  CALL.ABS.NOINC R2 ;  /* 0x0000000002007343 */ /* 0x00afea0003c00000 */
.L_x_114:
[----:B------:R-:W-:Y:S01]  /*6890*/  LOP3.LUT R20, R44, 0xffffe000, RZ, 0xc0, !PT ;  /* 0xffffe0002c147812 */ /* 0x000fe200078ec0ff */
[----:B------:R-:W-:Y:S05]  /*68a0*/  WARPSYNC.ALL ;  /* 0x0000000000007948 */ /* 0x000fea0003800000 */
[----:B------:R-:W-:Y:S01]  /*68b0*/  R2UR UR4, R25 ;  /* 0x00000000190472ca */ /* 0x000fe200000e0000 */
[----:B------:R-:W-:Y:S01]  /*68c0*/  BSSY.RECONVERGENT B0, `(.L_x_115) ;  /* 0x0000058000007945 */ /* 0x000fe20003800200 */
[----:B------:R-:W-:Y:S11]  /*68d0*/  ISETP.NE.AND P0, PT, R68, RZ, PT ;  /* 0x000000ff4400720c */ /* 0x000ff60003f05270 */
[----:B------:R-:W1:Y:S02]  /*68e0*/  LDTM.x16 R4, tmem[UR4] ;  /* 0x00000004000479ee */ /* 0x000e640008240000 */
[C---:B-1-3--:R-:W-:Y:S01]  /*68f0*/  FMUL R0, R24.reuse, R4 ;  /* 0x0000000418007220 */ /* 0x04afe20000400000 */
[C---:B------:R-:W-:Y:S01]  /*6900*/  FMUL R2, R24.reuse, R5 ;  /* 0x0000000518027220 */ /* 0x040fe20000400000 */
[C---:B------:R-:W-:Y:S01]  /*6910*/  FMUL R4, R24.reuse, R8 ;  /* 0x0000000818047220 */ /* 0x040fe20000400000 */
[C---:B------:R-:W-:Y:S01]  /*6920*/  FMUL R5, R24.reuse, R9 ;  /* 0x0000000918057220 */ /* 0x040fe20000400000 */
[C---:B------:R-:W-:Y:S01]  /*6930*/  FMUL R8, R24.reuse, R12 ;  /* 0x0000000c18087220 */ /* 0x040fe20000400000 */
[C---:B------:R-:W-:Y:S01]  /*6940*/  FMUL R9, R24.reuse, R13 ;  /* 0x0000000d18097220 */ /* 0x040fe20000400000 */
[C---:B------:R-:W-:Y:S01]  /*6950*/  FMUL R12, R24.reuse, R16 ;  /* 0x00000010180c7220 */ /* 0x040fe20000400000 */
[----:B------:R-:W-:Y:S01]  /*6960*/  LOP3.LUT R16, R45, 0xffffe000, RZ, 0xc0, !PT ;  /* 0xffffe0002d107812 */ /* 0x000fe200078ec0ff */
[----:B------:R-:W-:Y:S01]  /*6970*/  FMUL R13, R24, R17 ;  /* 0x00000011180d7220 */ /* 0x000fe20000400000 */
[----:B------:R-:W-:Y:S01]  /*6980*/  LOP3.LUT R17, R46, 0xffffe000, RZ, 0xc0, !PT ;  /* 0xffffe0002e117812 */ /* 0x000fe200078ec0ff */
[----:B------:R-:W-:Y:S01]  /*6990*/  FFMA R28, R27, R20, R0 ;  /* 0x000000141b1c7223 */ /* 0x000fe20000000000 */
[----:B------:R-:W-:Y:S01]  /*69a0*/  LOP3.LUT R0, R47, 0xffffe000, RZ, 0xc0, !PT ;  /* 0xffffe0002f007812 */ /* 0x000fe200078ec0ff */
[C---:B------:R-:W-:Y:S01]  /*69b0*/  FMUL R3, R24.reuse, R6 ;  /* 0x0000000618037220 */ /* 0x040fe20000400000 */
[C---:B------:R-:W-:Y:S01]  /*69c0*/  FMUL R6, R24.reuse, R10 ;  /* 0x0000000a18067220 */ /* 0x040fe20000400000 */
[C---:B------:R-:W-:Y:S01]  /*69d0*/  FMUL R7, R24.reuse, R7 ;  /* 0x0000000718077220 */ /* 0x040fe20000400000 */
[----:B------:R-:W-:Y:S01]  /*69e0*/  F2FP.TF32.F32.PACK_B R28, R28 ;  /* 0x0000001cff1c723e */ /* 0x000fe200024050ff */
[C---:B------:R-:W-:Y:S01]  /*69f0*/  FMUL R10, R24.reuse, R14 ;  /* 0x0000000e180a7220 */ /* 0x040fe20000400000 */
[----:B------:R-:W-:Y:S01]  /*6a00*/  FMUL R14, R24, R18 ;  /* 0x00000012180e7220 */ /* 0x000fe20000400000 */
[----:B------:R-:W-:Y:S01]  /*6a10*/  LOP3.LUT R18, R40, 0xffffe000, RZ, 0xc0, !PT ;  /* 0xffffe00028127812 */ /* 0x000fe200078ec0ff */
[----:B------:R-:W-:Y:S01]  /*6a20*/  FFMA R29, R27, R16, R2 ;  /* 0x000000101b1d7223 */ /* 0x000fe20000000002 */
[----:B------:R-:W-:Y:S01]  /*6a30*/  LOP3.LUT R2, R41, 0xffffe000, RZ, 0xc0, !PT ;  /* 0xffffe00029027812 */ /* 0x000fe200078ec0ff */
[----:B------:R-:W-:Y:S01]  /*6a40*/  FFMA R30, R27, R17, R3 ;  /* 0x000000111b1e7223 */ /* 0x000fe20000000003 */
[----:B------:R-:W-:Y:S01]  /*6a50*/  LOP3.LUT R3, R43, 0xffffe000, RZ, 0xc0, !PT ;  /* 0xffffe0002b037812 */ /* 0x000fe200078ec0ff */
[C---:B------:R-:W-:Y:S01]  /*6a60*/  FFMA R31, R27.reuse, R0, R7 ;  /* 0x000000001b1f7223 */ /* 0x040fe20000000007 */
[----:B------:R-:W-:Y:S01]  /*6a70*/  LOP3.LUT R0, R42, 0xffffe000, RZ, 0xc0, !PT ;  /* 0xffffe0002a007812 */ /* 0x000fe200078ec0ff */
[C---:B------:R-:W-:Y:S01]  /*6a80*/  FFMA R4, R27.reuse, R18, R4 ;  /* 0x000000121b047223 */ /* 0x040fe20000000004 */
[----:B------:R-:W-:Y:S01]  /*6a90*/  F2FP.TF32.F32.PACK_B R29, R29 ;  /* 0x0000001dff1d723e */ /* 0x000fe200024050ff */
[C---:B------:R-:W-:Y:S01]  /*6aa0*/  FFMA R5, R27.reuse, R2, R5 ;  /* 0x000000021b057223 */ /* 0x040fe20000000005 */
[----:B------:R-:W-:Y:S01]  /*6ab0*/  FMUL R11, R24, R11 ;  /* 0x0000000b180b7220 */ /* 0x000fe20000400000 */
[----:B------:R-:W-:Y:S01]  /*6ac0*/  F2FP.TF32.F32.PACK_B R30, R30 ;  /* 0x0000001eff1e723e */ /* 0x000fe200024050ff */
[C---:B------:R-:W-:Y:S01]  /*6ad0*/  FFMA R6, R27.reuse, R0, R6 ;  /* 0x000000001b067223 */ /* 0x040fe20000000006 */
[----:B------:R-:W-:Y:S01]  /*6ae0*/  F2FP.TF32.F32.PACK_B R31, R31 ;  /* 0x0000001fff1f723e */ /* 0x000fe200024050ff */
[----:B------:R-:W-:Y:S01]  /*6af0*/  FFMA R7, R27, R3, R11 ;  /* 0x000000031b077223 */ /* 0x000fe2000000000b */
[----:B------:R-:W-:Y:S01]  /*6b00*/  LOP3.LUT R2, R32, 0xffffe000, RZ, 0xc0, !PT ;  /* 0xffffe00020027812 */ /* 0x000fe200078ec0ff */
[----:B------:R-:W-:Y:S01]  /*6b10*/  FMUL R15, R24, R15 ;  /* 0x0000000f180f7220 */ /* 0x000fe20000400000 */
[----:B------:R-:W-:Y:S01]  /*6b20*/  LOP3.LUT R16, R33, 0xffffe000, RZ, 0xc0, !PT ;  /* 0xffffe00021107812 */ /* 0x000fe200078ec0ff */
[----:B------:R1:W-:Y:S01]  /*6b30*/  STS.128 [R66], R28 ;  /* 0x0000001c42007388 */ /* 0x0003e20000000c00 */
[----:B------:R-:W-:Y:S01]  /*6b40*/  LOP3.LUT R0, R34, 0xffffe000, RZ, 0xc0, !PT ;  /* 0xffffe00022007812 */ /* 0x000fe200078ec0ff */
[----:B------:R-:W-:Y:S01]  /*6b50*/  FFMA R8, R27, R2, R8 ;  /* 0x000000021b087223 */ /* 0x000fe20000000008 */
[----:B------:R-:W-:Y:S01]  /*6b60*/  LOP3.LUT R2, R35, 0xffffe000, RZ, 0xc0, !PT ;  /* 0xffffe00023027812 */ /* 0x000fe200078ec0ff */
[C---:B------:R-:W-:Y:S01]  /*6b70*/  FFMA R9, R27.reuse, R16, R9 ;  /* 0x000000101b097223 */ /* 0x040fe20000000009 */
[----:B------:R-:W-:Y:S01]  /*6b80*/  F2FP.TF32.F32.PACK_B R4, R4 ;  /* 0x00000004ff04723e */ /* 0x000fe200024050ff */
[C---:B------:R-:W-:Y:S01]  /*6b90*/  FFMA R10, R27.reuse, R0, R10 ;  /* 0x000000001b0a7223 */ /* 0x040fe2000000000a */
[----:B------:R-:W-:Y:S01]  /*6ba0*/  F2FP.TF32.F32.PACK_B R5, R5 ;  /* 0x00000005ff05723e */ /* 0x000fe200024050ff */
[----:B------:R-:W-:Y:S01]  /*6bb0*/  FFMA R11, R27, R2, R15 ;  /* 0x000000021b0b7223 */ /* 0x000fe2000000000f */
[----:B------:R-:W-:Y:S01]  /*6bc0*/  F2FP.TF32.F32.PACK_B R6, R6 ;  /* 0x00000006ff06723e */ /* 0x000fe200024050ff */
[----:B------:R-:W-:Y:S01]  /*6bd0*/  FMUL R19, R24, R19 ;  /* 0x0000001318137220 */ /* 0x000fe20000400000 */
[----:B------:R-:W-:Y:S02]  /*6be0*/  F2FP.TF32.F32.PACK_B R7, R7 ;  /* 0x00000007ff07723e */ /* 0x000fe400024050ff */
[----:B------:R-:W-:Y:S02]  /*6bf0*/  LOP3.LUT R3, R36, 0xffffe000, RZ, 0xc0, !PT ;  /* 0xffffe00024037812 */ /* 0x000fe400078ec0ff */
[----:B------:R-:W-:Y:S01]  /*6c00*/  LOP3.LUT R0, R37, 0xffffe000, RZ, 0xc0, !PT ;  /* 0xffffe00025007812 */ /* 0x000fe200078ec0ff */
[----:B------:R1:W-:Y:S01]  /*6c10*/  STS.128 [R65+0x10], R4 ;  /* 0x0000100441007388 */ /* 0x0003e20000000c00 */
        /* <DEDUP_REMOVED lines=8> */
[----:B------:R-:W-:Y:S02]  /*6ca0*/  F2FP.TF32.F32.PACK_B R10, R10 ;  /* 0x0000000aff0a723e */ /* 0x000fe400024050ff */
[----:B------:R-:W-:Y:S02]  /*6cb0*/  F2FP.TF32.F32.PACK_B R11, R11 ;  /* 0x0000000bff0b723e */ /* 0x000fe400024050ff */
[----:B------:R-:W-:Y:S02]  /*6cc0*/  F2FP.TF32.F32.PACK_B R12, R12 ;  /* 0x0000000cff0c723e */ /* 0x000fe400024050ff */
[----:B------:R-:W-:Y:S01]  /*6cd0*/  F2FP.TF32.F32.PACK_B R13, R13 ;  /* 0x0000000dff0d723e */ /* 0x000fe200024050ff */
[----:B------:R1:W-:Y:S01]  /*6ce0*/  STS.128 [R64+0x20], R8 ;  /* 0x0000200840007388 */ /* 0x0003e20000000c00 */
[----:B------:R-:W-:Y:S02]  /*6cf0*/  F2FP.TF32.F32.PACK_B R14, R14 ;  /* 0x0000000eff0e723e */ /* 0x000fe400024050ff */
[----:B------:R-:W-:Y:S05]  /*6d00*/  F2FP.TF32.F32.PACK_B R15, R15 ;  /* 0x0000000fff0f723e */ /* 0x000fea00024050ff */
[----:B------:R1:W-:Y:S01]  /*6d10*/  STS.128 [R60+0x30], R12 ;  /* 0x0000300c3c007388 */ /* 0x0003e20000000c00 */
[----:B------:R-:W-:Y:S01]  /*6d20*/  @!PT LDS RZ, [RZ] ;  /* 0x00000000fffff984 */ /* 0x000fe20000000800 */
[----:B------:R-:W-:Y:S01]  /*6d30*/  @!PT LDS RZ, [RZ] ;  /* 0x00000000fffff984 */ /* 0x000fe20000000800 */
[----:B------:R-:W-:Y:S01]  /*6d40*/  @!PT LDS RZ, [RZ] ;  /* 0x00000000fffff984 */ /* 0x000fe20000000800 */
[----:B------:R-:W-:Y:S01]  /*6d50*/  @!PT LDS RZ, [RZ] ;  /* 0x00000000fffff984 */ /* 0x000fe20000000800 */
[----:B------:R3:W-:Y:S07]  /*6d60*/  MEMBAR.ALL.CTA ;  /* 0x0000000000007992 */ /* 0x0007ee0000008000 */
[----:B---3--:R-:W3:Y:S02]  /*6d70*/  FENCE.VIEW.ASYNC.S ;  /* 0x00000000000073c6 */ /* 0x008ee40000000000 */
[----:B---3--:R-:W-:Y:S06]  /*6d80*/  BAR.SYNC.DEFER_BLOCKING 0x1, 0x80 ;  /* 0x0042000000007b1d */ /* 0x008fec0000010000 */
[----:B------:R-:W-:Y:S05]  /*6d90*/  @P0 BRA `(.L_x_116) ;  /* 0x0000000000280947 */ /* 0x000fea0003800000 */
[----:B------:R-:W3:Y:S01]  /*6da0*/  LDCU.64 UR6, c[0x0][0x348] ;  /* 0x00006900ff0677ac */ /* 0x000ee20008000a00 */
[----:B------:R-:W-:Y:S01]  /*6db0*/  UIADD3 UR4, UPT, UPT, UR44, 0x200, URZ ;  /* 0x000002002c047890 */ /* 0x000fe2000fffe0ff */
[----:B------:R-:W-:Y:S05]  /*6dc0*/  UMOV UR51, UR36 ;  /* 0x0000002400337c82 */ /* 0x000fea0008000000 */
[----:B------:R-:W-:Y:S04]  /*6dd0*/  MOV R57, UR4 ;  /* 0x0000000400397c02 */ /* 0x000fe80008000f00 */
[----:B------:R-:W-:Y:S01]  /*6de0*/  R2UR UR48, R57 ;  /* 0x00000000393072ca */ /* 0x000fe200000e0000 */
[----:B---3--:R-:W-:Y:S04]  /*6df0*/  UIADD3 UR4, UP0, UPT, UR6, 0x680, URZ ;  /* 0x0000068006047890 */ /* 0x008fe8000ff1e0ff */
[----:B------:R-:W-:Y:S09]  /*6e00*/  UIADD3.X UR5, UPT, UPT, URZ, UR7, URZ, UP0, !UPT ;  /* 0x00000007ff057290 */ /* 0x000ff200087fe4ff */
[----:B------:R3:W-:Y:S01]  /*6e10*/  UTMASTG.3D [UR48], [UR4] ;  /* 0x00000030040073b5 */ /* 0x0007e20008010000 */
[----:B------:R0:W-:Y:S01]  /*6e20*/  UTMACMDFLUSH ;  /* 0x00000000000079b7 */ /* 0x0001e20000000000 */
[----:B---3--:R-:W-:Y:S04]  /*6e30*/  DEPBAR.LE SB0, 0x1 ;  /* 0x000080400000791a */ /* 0x008fe80000000000 */
.L_x_116:
[----:B------:R-:W-:Y:S05]  /*6e40*/  BSYNC.RECONVERGENT B0 ;  /* 0x0000000000007941 */ /* 0x000fea0003800200 */
.L_x_115:
[----:B------:R-:W-:Y:S01]  /*6e50*/  BAR.SYNC.DEFER_BLOCKING 0x1, 0x80 ;  /* 0x0042000000007b1d */ /* 0x000fe20000010000 */
[----:B------:R-:W-:Y:S01]  /*6e60*/  ISETP.NE.AND P1, PT, R69, RZ, PT ;  /* 0x000000ff4500720c */ /* 0x000fe20003f25270 */
[----:B------:R-:W-:Y:S01]  /*6e70*/  UISETP.NE.AND UP0, UPT, UR47, URZ, UPT ;  /* 0x000000ff2f00728c */ /* 0x000fe2000bf05270 */
[----:B------:R-:W-:Y:S11]  /*6e80*/  LEA R2, R71, UR44, 0x3 ;  /* 0x0000002c47027c11 */ /* 0x000ff6000f8e18ff */
[----:B-1----:R-:W-:Y:S01]  /*6e90*/  @P1 SHF.L.U32 R4, R63, 0x1f, RZ ;  /* 0x0000001f3f041819 */ /* 0x002fe200000006ff */
[----:B------:R-:W-:Y:S06]  /*6ea0*/  BRA.U !UP0, `(.L_x_117) ;  /* 0x0000000108247547 */ /* 0x000fec000b800000 */
[----:B------:R-:W1:Y:S01]  /*6eb0*/  S2R R0, SR_CgaCtaId ;  /* 0x0000000000007919 */ /* 0x000e620000008800 */
[----:B------:R-:W-:Y:S01]  /*6ec0*/  IMAD.U32 R3, RZ, RZ, UR46 ;  /* 0x0000002eff037e24 */ /* 0x000fe2000f8e00ff */
[----:B------:R-:W-:Y:S04]  /*6ed0*/  UIADD3 UR4, UPT, UPT, UR46, 0x1, URZ ;  /* 0x000000012e047890 */ /* 0x000fe8000fffe0ff */
[----:B------:R-:W-:Y:S01]  /*6ee0*/  @P1 LEA R3, R3, UR44, 0x3 ;  /* 0x0000002c03031c11 */ /* 0x000fe2000f8e18ff */
[----:B------:R-:W-:Y:S04]  /*6ef0*/  UISETP.NE.AND UP0, UPT, UR4, 0x4, UPT ;  /* 0x000000040400788c */ /* 0x000fe8000bf05270 */
[----:B------:R-:W-:Y:S01]  /*6f00*/  @P1 VIADD R3, R3, 0x50 ;  /* 0x0000005003031836 */ /* 0x000fe20000000000 */
[----:B------:R-:W-:Y:S04]  /*6f10*/  USEL UR46, UR4, URZ, UP0 ;  /* 0x000000ff042e7287 */ /* 0x000fe80008000000 */
[----:B-1----:R-:W-:Y:S04]  /*6f20*/  @P1 PRMT R0, R0, 0x654, R3 ;  /* 0x0000065400001816 */ /* 0x002fe80000000003 */
[----:B------:R1:W-:Y:S04]  /*6f30*/  @P1 SYNCS.ARRIVE.TRANS64.RED.A1T0 RZ, [R0+URZ], RZ ;  /* 0x000000ff00ff19a7 */ /* 0x0003e800081004ff */
.L_x_117:
[----:B------:R-:W3:Y:S01]  /*6f40*/  @P1 SYNCS.PHASECHK.TRANS64.TRYWAIT P0, [R2+URZ+0x30], R4 ;  /* 0x00003004020015a7 */ /* 0x000ee200080011ff */
[----:B------:R-:W-:Y:S01]  /*6f50*/  BSSY B1, `(.L_x_118) ;  /* 0x0000016000017945 */ /* 0x000fe20003800000 */
[----:B---3--:R-:W-:Y:S03]  /*6f60*/  @P1 SEL R72, RZ, 0x1, !P0 ;  /* 0x00000001ff481807 */ /* 0x008fe60004000000 */
[----:B------:R-:W-:Y:S05]  /*6f70*/  @!P1 BRA `(.L_x_119) ;  /* 0x00000000004c9947 */ /* 0x000fea0003800000 */
[----:B------:R-:W-:Y:S01]  /*6f80*/  ISETP.NE.AND P0, PT, R72, RZ, PT ;  /* 0x000000ff4800720c */ /* 0x000fe20003f05270 */
[----:B------:R-:W-:Y:S01]  /*6f90*/  BSSY B0, `(.L_x_120) ;  /* 0x000000b000007945 */ /* 0x000fe20003800000 */
[----:B------:R-:W-:Y:S11]  /*6fa0*/  ISETP.NE.AND P1, PT, R73, RZ, PT ;  /* 0x000000ff4900720c */ /* 0x000ff60003f25270 */
[----:B------:R-:W-:Y:S02]  /*6fb0*/  @!UPT UIADD3 URZ, UPT, UPT, URZ, URZ, URZ ;  /* 0x000000fffffff290 */ /* 0x000fe4000fffe0ff */
[C---:B------:R-:W-:Y:S01]  /*6fc0*/  @P1 IMAD R6, R71.reuse, 0x2000, R66 ;  /* 0x0000200047061824 */ /* 0x040fe200078e0242 */
[C---:B------:R-:W-:Y:S01]  /*6fd0*/  @P1 LEA R4, R71.reuse, R64, 0xd ;  /* 0x0000004047041211 */ /* 0x040fe200078e68ff */
[C---:B------:R-:W-:Y:S02]  /*6fe0*/  @P1 IMAD R5, R71.reuse, 0x2000, R65 ;  /* 0x0000200047051824 */ /* 0x040fe400078e0241 */
[----:B------:R-:W-:Y:S01]  /*6ff0*/  @P1 IMAD R3, R71, 0x2000, R60 ;  /* 0x0000200047031824 */ /* 0x000fe200078e023c */
[----:B------:R-:W-:Y:S06]  /*7000*/  @P0 BRA `(.L_x_121) ;  /* 0x00000000000c0947 */ /* 0x000fec0003800000 */
[----:B-1----:R-:W-:Y:S04]  /*7010*/  SHF.L.U32 R0, R63, 0x1f, RZ ;  /* 0x0000001f3f007819 */ /* 0x002fe800000006ff */
[----:B------:R-:W1:Y:S02]  /*7020*/  SYNCS.PHASECHK.TRANS64.TRYWAIT P0, [R2+URZ+0x30], R0 ;  /* 0x00003000020075a7 */ /* 0x000e6400080011ff */
[----:B-1----:R-:W-:Y:S05]  /*7030*/  @!P0 BRA `(.L_x_122) ;  /* 0x0000002800708947 */ /* 0x002fea0003800000 */
.L_x_121:
[----:B------:R-:W-:Y:S05]  /*7040*/  BSYNC B0 ;  /* 0x0000000000007941 */ /* 0x000fea0003800000 */
.L_x_120:
[----:B------:R-:W-:Y:S02]  /*7050*/  ISETP.NE.AND P0, PT, R73, RZ, PT ;  /* 0x000000ff4900720c */ /* 0x000fe40003f05270 */
[----:B------:R-:W-:Y:S11]  /*7060*/  IADD3 R71, PT, PT, R71, 0x1, RZ ;  /* 0x0000000147477810 */ /* 0x000ff60007ffe0ff */
[----:B------:R3:W4:Y:S04]  /*7070*/  @P0 LDS.128 R44, [R6] ;  /* 0x00000000062c0984 */ /* 0x0007280000000c00 */
[----:B------:R3:W1:Y:S04]  /*7080*/  @P0 LDS.128 R40, [R5+0x10] ;  /* 0x0000100005280984 */ /* 0x0006680000000c00 */
[----:B------:R3:W1:Y:S04]  /*7090*/  @P0 LDS.128 R32, [R4+0x20] ;  /* 0x0000200004200984 */ /* 0x0006680000000c00 */
[----:B------:R3:W1:Y:S02]  /*70a0*/  @P0 LDS.128 R36, [R3+0x30] ;  /* 0x0000300003240984 */ /* 0x0006640000000c00 */
.L_x_119:
[----:B------:R-:W-:Y:S05]  /*70b0*/  BSYNC B1 ;  /* 0x0000000000017941 */ /* 0x000fea0003800000 */
.L_x_118:
[----:B-1----:R-:W-:Y:S05]  /*70c0*/  VIADD R0, R25, 0x10 ;  /* 0x0000001019007836 */ /* 0x002fea0000000000 */
[----:B------:R-:W-:Y:S04]  /*70d0*/  SHF.R.U32.HI R0, RZ, 0x15, R0 ;  /* 0x00000015ff007819 */ /* 0x000fe80000011600 */
[----:B------:R-:W-:Y:S11]  /*70e0*/  LOP3.LUT P0, RZ, R0, 0x3, R53, 0x48, !PT ;  /* 0x0000000300ff7812 */ /* 0x000ff60007804835 */
[----:B------:R-:W-:Y:S02]  /*70f0*/  @!UPT UIADD3 URZ, UPT, UPT, URZ, URZ, URZ ;  /* 0x000000fffffff290 */ /* 0x000fe4000fffe0ff */
[----:B------:R-:W-:Y:S05]  /*7100*/  @!P0 BRA `(.L_x_123) ;  /* 0x0000000000408947 */ /* 0x000fea0003800000 */
[----:B------:R-:W1:Y:S01]  /*7110*/  LDCU.64 UR8, c[0x4][0x70] ;  /* 0x01000e00ff0877ac */ /* 0x000e620008000a00 */
[----:B---3--:R-:W-:Y:S01]  /*7120*/  MOV R3, 0x0 ;  /* 0x0000000000037802 */ /* 0x008fe20000000f00 */
[----:B------:R-:W-:Y:S02]  /*7130*/  HFMA2 R12, -RZ, RZ, 0, 5.9604644775390625e-08 ;  /* 0x00000001ff0c7431 */ /* 0x000fe400000001ff */
[----:B------:R-:W-:Y:S02]  /*7140*/  IMAD.MOV.U32 R8, RZ, RZ, 0x192 ;  /* 0x00000192ff087424 */ /* 0x000fe400078e00ff */
[----:B------:R-:W-:Y:S01]  /*7150*/  IMAD.MOV.U32 R13, RZ, RZ, RZ ;  /* 0x000000ffff0d7224 */ /* 0x000fe200078e00ff */
[----:B------:R-:W3:Y:S01]  /*7160*/  LDCU.64 UR6, c[0x4][0x78] ;  /* 0x01000f00ff0677ac */ /* 0x000ee20008000a00 */
[----:B------:R-:W2:Y:S01]  /*7170*/  LDC.64 R2, c[0x4][R3] ;  /* 0x0100000003027b82 */ /* 0x000ea20000000a00 */
[----:B------:R-:W5:Y:S01]  /*7180*/  LDCU.64 UR4, c[0x4][0x10] ;  /* 0x01000200ff0477ac */ /* 0x000f620008000a00 */
[----:B-1----:R-:W-:Y:S01]  /*7190*/  MOV R5, UR9 ;  /* 0x0000000900057c02 */ /* 0x002fe20008000f00 */
[----:B------:R-:W-:Y:S01]  /*71a0*/  IMAD.U32 R4, RZ, RZ, UR8 ;  /* 0x00000008ff047e24 */ /* 0x000fe2000f8e00ff */
[----:B---3--:R-:W-:Y:S01]  /*71b0*/  MOV R7, UR7 ;  /* 0x0000000700077c02 */ /* 0x008fe20008000f00 */
[----:B------:R-:W-:Y:S01]  /*71c0*/  IMAD.U32 R6, RZ, RZ, UR6 ;  /* 0x00000006ff067e24 */ /* 0x000fe2000f8e00ff */
[----:B-----5:R-:W-:Y:S01]  /*71d0*/  MOV R11, UR5 ;  /* 0x00000005000b7c02 */ /* 0x020fe20008000f00 */
[----:B------:R-:W-:Y:S02]  /*71e0*/  IMAD.U32 R10, RZ, RZ, UR4 ;  /* 0x00000004ff0a7e24 */ /* 0x000fe4000f8e00ff */
[----:B------:R-:W-:Y:S07]  /*71f0*/  LEPC R20, `(.L_x_123) ;  /* 0x000000001014794e */ /* 0x000fee0000000000 */
[----:B--2-4-:R-:W-:Y:S05]  /*7200*/  CALL.ABS.NOINC R2 ;  /* 0x0000000002007343 */ /* 0x014fea0003c00000 */
.L_x_123:
[----:B---34-:R-:W-:Y:S01]  /*7210*/  LOP3.LUT R3, R44, 0xffffe000, RZ, 0xc0, !PT ;  /* 0xffffe0002c037812 */ /* 0x018fe200078ec0ff */
[----:B------:R-:W-:Y:S05]  /*7220*/  WARPSYNC.ALL ;  /* 0x0000000000007948 */ /* 0x000fea0003800000 */
[----:B------:R-:W-:Y:S01]  /*7230*/  R2UR UR4, R25 ;  /* 0x00000000190472ca */ /* 0x000fe200000e0000 */
[----:B------:R-:W1:Y:S01]  /*7240*/  S2R R74, SR_CgaCtaId ;  /* 0x00000000004a7919 */ /* 0x000e620000008800 */
[----:B------:R-:W-:Y:S01]  /*7250*/  LOP3.LUT R20, R40, 0xffffe000, RZ, 0xc0, !PT ;  /* 0xffffe00028147812 */ /* 0x000fe200078ec0ff */
[----:B------:R-:W-:Y:S01]  /*7260*/  BSSY.RECONVERGENT B0, `(.L_x_124) ;  /* 0x000005e000007945 */ /* 0x000fe20003800200 */
[----:B------:R-:W-:Y:S02]  /*7270*/  ISETP.NE.AND P6, PT, R69, RZ, PT ;  /* 0x000000ff4500720c */ /* 0x000fe40003fc5270 */
[----:B------:R-:W-:Y:S07]  /*7280*/  ISETP.NE.AND P0, PT, R68, RZ, PT ;  /* 0x000000ff4400720c */ /* 0x000fee0003f05270 */
[----:B------:R-:W3:Y:S02]  /*7290*/  LDTM.x16 R4, tmem[UR4+0x10] ;  /* 0x00001004000479ee */ /* 0x000ee40008240000 */
[C---:B---3--:R-:W-:Y:S01]  /*72a0*/  FMUL R0, R24.reuse, R4 ;  /* 0x0000000418007220 */ /* 0x048fe20000400000 */
[----:B------:R-:W-:Y:S01]  /*72b0*/  LOP3.LUT R4, R45, 0xffffe000, RZ, 0xc0, !PT ;  /* 0xffffe0002d047812 */ /* 0x000fe200078ec0ff */
[C---:B------:R-:W-:Y:S01]  /*72c0*/  FMUL R2, R24.reuse, R5 ;  /* 0x0000000518027220 */ /* 0x040fe20000400000 */
[----:B------:R-:W-:Y:S01]  /*72d0*/  FMUL R5, R24, R12 ;  /* 0x0000000c18057220 */ /* 0x000fe20000400000 */
[C---:B------:R-:W-:Y:S01]  /*72e0*/  FFMA R28, R27.reuse, R3, R0 ;  /* 0x000000031b1c7223 */ /* 0x040fe20000000000 */
[----:B------:R-:W-:Y:S01]  /*72f0*/  LOP3.LUT R3, R46, 0xffffe000, RZ, 0xc0, !PT ;  /* 0xffffe0002e037812 */ /* 0x000fe200078ec0ff */
[----:B------:R-:W-:Y:S01]  /*7300*/  FFMA R29, R27, R4, R2 ;  /* 0x000000041b1d7223 */ /* 0x000fe20000000002 */
[----:B------:R-:W-:Y:S01]  /*7310*/  LOP3.LUT R4, R47, 0xffffe000, RZ, 0xc0, !PT ;  /* 0xffffe0002f047812 */ /* 0x000fe200078ec0ff */
[C---:B------:R-:W-:Y:S01]  /*7320*/  FMUL R0, R24.reuse, R6 ;  /* 0x0000000618007220 */ /* 0x040fe20000400000 */
[----:B------:R-:W-:Y:S01]  /*7330*/  F2FP.TF32.F32.PACK_B R28, R28 ;  /* 0x0000001cff1c723e */ /* 0x000fe200024050ff */
[C---:B------:R-:W-:Y:S01]  /*7340*/  FMUL R2, R24.reuse, R7 ;  /* 0x0000000718027220 */ /* 0x040fe20000400000 */
[----:B------:R-:W-:Y:S01]  /*7350*/  F2FP.TF32.F32.PACK_B R29, R29 ;  /* 0x0000001dff1d723e */ /* 0x000fe200024050ff */
[C---:B------:R-:W-:Y:S01]  /*7360*/  FFMA R30, R27.reuse, R3, R0 ;  /* 0x000000031b1e7223 */ /* 0x040fe20000000000 */
[C---:B------:R-:W-:Y:S01]  /*7370*/  FMUL R0, R24.reuse, R8 ;  /* 0x0000000818007220 */ /* 0x040fe20000400000 */
[----:B------:R-:W-:Y:S01]  /*7380*/  FFMA R31, R27, R4, R2 ;  /* 0x000000041b1f7223 */ /* 0x000fe20000000002 */
[C---:B------:R-:W-:Y:S01]  /*7390*/  FMUL R6, R24.reuse, R13 ;  /* 0x0000000d18067220 */ /* 0x040fe20000400000 */
[----:B------:R-:W-:Y:S01]  /*73a0*/  LOP3.LUT R13, R41, 0xffffe000, RZ, 0xc0, !PT ;  /* 0xffffe000290d7812 */ /* 0x000fe200078ec0ff */
[C---:B------:R-:W-:Y:S01]  /*73b0*/  FMUL R2, R24.reuse, R9 ;  /* 0x0000000918027220 */ /* 0x040fe20000400000 */
[----:B------:R-:W-:Y:S01]  /*73c0*/  F2FP.TF32.F32.PACK_B R30, R30 ;  /* 0x0000001eff1e723e */ /* 0x000fe200024050ff */
[----:B------:R-:W-:Y:S01]  /*73d0*/  FMUL R9, R24, R16 ;  /* 0x0000001018097220 */ /* 0x000fe20000400000 */
[----:B------:R-:W-:Y:S01]  /*73e0*/  F2FP.TF32.F32.PACK_B R31, R31 ;  /* 0x0000001fff1f723e */ /* 0x000fe200024050ff */
[----:B------:R-:W-:Y:S01]  /*73f0*/  FFMA R16, R27, R20, R0 ;  /* 0x000000141b107223 */ /* 0x000fe20000000000 */
[----:B------:R-:W-:Y:S01]  /*7400*/  LOP3.LUT R0, R42, 0xffffe000, RZ, 0xc0, !PT ;  /* 0xffffe0002a007812 */ /* 0x000fe200078ec0ff */
[C---:B------:R-:W-:Y:S01]  /*7410*/  FMUL R3, R24.reuse, R10 ;  /* 0x0000000a18037220 */ /* 0x040fe20000400000 */
[C---:B------:R-:W-:Y:S01]  /*7420*/  FMUL R7, R24.reuse, R14 ;  /* 0x0000000e18077220 */ /* 0x040fe20000400000 */
[----:B------:R-:W-:Y:S01]  /*7430*/  LOP3.LUT R14, R43, 0xffffe000, RZ, 0xc0, !PT ;  /* 0xffffe0002b0e7812 */ /* 0x000fe200078ec0ff */
[----:B------:R-:W-:Y:S01]  /*7440*/  FMUL R10, R24, R17 ;  /* 0x00000011180a7220 */ /* 0x000fe20000400000 */
[----:B------:R-:W-:Y:S01]  /*7450*/  F2FP.TF32.F32.PACK_B R16, R16 ;  /* 0x00000010ff10723e */ /* 0x000fe200024050ff */
[----:B------:R-:W-:Y:S01]  /*7460*/  FFMA R17, R27, R13, R2 ;  /* 0x0000000d1b117223 */ /* 0x000fe20000000002 */
[----:B------:R-:W-:Y:S01]  /*7470*/  LOP3.LUT R2, R32, 0xffffe000, RZ, 0xc0, !PT ;  /* 0xffffe00020027812 */ /* 0x000fe200078ec0ff */
[----:B------:R-:W-:Y:S01]  /*7480*/  STS.128 [R66+0x2000], R28 ;  /* 0x0020001c42007388 */ /* 0x000fe20000000c00 */
[----:B------:R-:W-:Y:S01]  /*7490*/  LOP3.LUT R13, R39, 0xffffe000, RZ, 0xc0, !PT ;  /* 0xffffe000270d7812 */ /* 0x000fe200078ec0ff */
[C---:B------:R-:W-:Y:S01]  /*74a0*/  FMUL R4, R24.reuse, R11 ;  /* 0x0000000b18047220 */ /* 0x040fe20000400000 */
[----:B------:R-:W-:Y:S01]  /*74b0*/  F2FP.TF32.F32.PACK_B R17, R17 ;  /* 0x00000011ff11723e */ /* 0x000fe200024050ff */
[C---:B------:R-:W-:Y:S01]  /*74c0*/  FMUL R11, R24.reuse, R18 ;  /* 0x00000012180b7220 */ /* 0x040fe20000400000 */
[----:B------:R-:W-:Y:S01]  /*74d0*/  FFMA R18, R27, R0, R3 ;  /* 0x000000001b127223 */ /* 0x000fe20000000003 */
[----:B------:R-:W-:Y:S01]  /*74e0*/  LOP3.LUT R0, R33, 0xffffe000, RZ, 0xc0, !PT ;  /* 0xffffe00021007812 */ /* 0x000fe200078ec0ff */
[----:B------:R-:W-:Y:S01]  /*74f0*/  FMUL R12, R24, R19 ;  /* 0x00000013180c7220 */ /* 0x000fe20000400000 */
[----:B------:R-:W-:Y:S01]  /*7500*/  LOP3.LUT R3, R34, 0xffffe000, RZ, 0xc0, !PT ;  /* 0xffffe00022037812 */ /* 0x000fe200078ec0ff */
[C---:B------:R-:W-:Y:S01]  /*7510*/  FFMA R19, R27.reuse, R14, R4 ;  /* 0x0000000e1b137223 */ /* 0x040fe20000000004 */
[----:B------:R-:W-:Y:S01]  /*7520*/  FFMA R4, R27, R2, R5 ;  /* 0x000000021b047223 */ /* 0x000fe20000000005 */
[----:B------:R-:W-:Y:S01]  /*7530*/  LOP3.LUT R2, R35, 0xffffe000, RZ, 0xc0, !PT ;  /* 0xffffe00023027812 */ /* 0x000fe200078ec0ff */
[----:B------:R-:W-:Y:S01]  /*7540*/  FMUL R8, R24, R15 ;  /* 0x0000000f18087220 */ /* 0x000fe20000400000 */
[----:B------:R-:W-:Y:S01]  /*7550*/  F2FP.TF32.F32.PACK_B R18, R18 ;  /* 0x00000012ff12723e */ /* 0x000fe200024050ff */
[C---:B------:R-:W-:Y:S01]  /*7560*/  FFMA R5, R27.reuse, R0, R6 ;  /* 0x000000001b057223 */ /* 0x040fe20000000006 */
[----:B------:R-:W-:Y:S01]  /*7570*/  F2FP.TF32.F32.PACK_B R19, R19 ;  /* 0x00000013ff13723e */ /* 0x000fe200024050ff */
[C---:B------:R-:W-:Y:S01]  /*7580*/  FFMA R6, R27.reuse, R3, R7 ;  /* 0x000000031b067223 */ /* 0x040fe20000000007 */
[----:B------:R-:W-:Y:S01]  /*7590*/  FFMA R7, R27, R2, R8 ;  /* 0x000000021b077223 */ /* 0x000fe20000000008 */
[----:B------:R-:W-:Y:S02]  /*75a0*/  LOP3.LUT R0, R36, 0xffffe000, RZ, 0xc0, !PT ;  /* 0xffffe00024007812 */ /* 0x000fe400078ec0ff */
[----:B------:R-:W-:Y:S01]  /*75b0*/  STS.128 [R65+0x2010], R16 ;  /* 0x0020101041007388 */ /* 0x000fe20000000c00 */
[----:B------:R-:W-:Y:S02]  /*75c0*/  LOP3.LUT R2, R37, 0xffffe000, RZ, 0xc0, !PT ;  /* 0xffffe00025027812 */ /* 0x000fe400078ec0ff */
[----:B------:R-:W-:Y:S01]  /*75d0*/  LOP3.LUT R3, R38, 0xffffe000, RZ, 0xc0, !PT ;  /* 0xffffe00026037812 */ /* 0x000fe200078ec0ff */
[C---:B------:R-:W-:Y:S01]  /*75e0*/  FFMA R8, R27.reuse, R0, R9 ;  /* 0x000000001b087223 */ /* 0x040fe20000000009 */
[----:B------:R-:W-:Y:S01]  /*75f0*/  F2FP.TF32.F32.PACK_B R4, R4 ;  /* 0x00000004ff04723e */ /* 0x000fe200024050ff */
[C---:B------:R-:W-:Y:S01]  /*7600*/  FFMA R9, R27.reuse, R2, R10 ;  /* 0x000000021b097223 */ /* 0x040fe2000000000a */
[----:B------:R-:W-:Y:S01]  /*7610*/  F2FP.TF32.F32.PACK_B R5, R5 ;  /* 0x00000005ff05723e */ /* 0x000fe200024050ff */
[C---:B------:R-:W-:Y:S01]  /*7620*/  FFMA R10, R27.reuse, R3, R11 ;  /* 0x000000031b0a7223 */ /* 0x040fe2000000000b */
[----:B------:R-:W-:Y:S01]  /*7630*/  F2FP.TF32.F32.PACK_B R6, R6 ;  /* 0x00000006ff06723e */ /* 0x000fe200024050ff */
[----:B------:R-:W-:Y:S01]  /*7640*/  FFMA R11, R27, R13, R12 ;  /* 0x0000000d1b0b7223 */ /* 0x000fe2000000000c */
[----:B------:R-:W-:Y:S01]  /*7650*/  F2FP.TF32.F32.PACK_B R7, R7 ;  /* 0x00000007ff07723e */ /* 0x000fe200024050ff */
[----:B------:R-:W-:Y:S01]  /*7660*/  IMAD.U32 R0, RZ, RZ, UR46 ;  /* 0x0000002eff007e24 */ /* 0x000fe2000f8e00ff */
[----:B------:R-:W-:Y:S02]  /*7670*/  F2FP.TF32.F32.PACK_B R8, R8 ;  /* 0x00000008ff08723e */ /* 0x000fe400024050ff */
[----:B------:R-:W-:Y:S01]  /*7680*/  F2FP.TF32.F32.PACK_B R9, R9 ;  /* 0x00000009ff09723e */ /* 0x000fe200024050ff */
[----:B------:R3:W-:Y:S01]  /*7690*/  STS.128 [R64+0x2020], R4 ;  /* 0x0020200440007388 */ /* 0x0007e20000000c00 */
[----:B------:R-:W-:Y:S02]  /*76a0*/  F2FP.TF32.F32.PACK_B R10, R10 ;  /* 0x0000000aff0a723e */ /* 0x000fe400024050ff */
[----:B------:R-:W-:Y:S02]  /*76b0*/  F2FP.TF32.F32.PACK_B R11, R11 ;  /* 0x0000000bff0b723e */ /* 0x000fe400024050ff */
[----:B------:R-:W-:Y:S02]  /*76c0*/  @P6 LEA R0, R0, UR44, 0x3 ;  /* 0x0000002c00006c11 */ /* 0x000fe4000f8e18ff */
[----:B------:R-:W-:Y:S01]  /*76d0*/  @P6 SHF.L.U32 R2, R63, 0x1f, RZ ;  /* 0x0000001f3f026819 */ /* 0x000fe200000006ff */
[----:B------:R4:W-:Y:S02]  /*76e0*/  STS.128 [R60+0x2030], R8 ;  /* 0x002030083c007388 */ /* 0x0009e40000000c00 */
[----:B------:R-:W-:Y:S05]  /*76f0*/  @P6 VIADD R0, R0, 0x50 ;  /* 0x0000005000006836 */ /* 0x000fea0000000000 */
[----:B-1----:R-:W-:Y:S01]  /*7700*/  @P6 PRMT R0, R74, 0x654, R0 ;  /* 0x000006544a006816 */ /* 0x002fe20000000000 */
[----:B------:R-:W-:Y:S01]  /*7710*/  @!PT LDS RZ, [RZ] ;  /* 0x00000000fffff984 */ /* 0x000fe20000000800 */
[----:B------:R-:W-:Y:S01]  /*7720*/  @!PT LDS RZ, [RZ] ;  /* 0x00000000fffff984 */ /* 0x000fe20000000800 */
[----:B------:R-:W-:Y:S01]  /*7730*/  @!PT LDS RZ, [RZ] ;  /* 0x00000000fffff984 */ /* 0x000fe20000000800 */
[----:B------:R-:W-:Y:S01]  /*7740*/  @!PT LDS RZ, [RZ] ;  /* 0x00000000fffff984 */ /* 0x000fe20000000800 */
[----:B------:R1:W-:Y:S06]  /*7750*/  MEMBAR.ALL.CTA ;  /* 0x0000000000007992 */ /* 0x0003ec0000008000 */
[----:B-1----:R-:W1:Y:S01]  /*7760*/  FENCE.VIEW.ASYNC.S ;  /* 0x00000000000073c6 */ /* 0x002e620000000000 */
[----:B---3--:R-:W-:Y:S01]  /*7770*/  LEA R6, R71, UR44, 0x3 ;  /* 0x0000002c47067c11 */ /* 0x008fe2000f8e18ff */
[----:B-1----:R-:W-:Y:S06]  /*7780*/  BAR.SYNC.DEFER_BLOCKING 0x1, 0x80 ;  /* 0x0042000000007b1d */ /* 0x002fec0000010000 */
[----:B------:R-:W-:Y:S05]  /*7790*/  @P0 BRA `(.L_x_125) ;  /* 0x0000000000280947 */ /* 0x000fea0003800000 */
[----:B------:R-:W1:Y:S01]  /*77a0*/  LDCU.64 UR6, c[0x0][0x348] ;  /* 0x00006900ff0677ac */ /* 0x000e620008000a00 */
[----:B------:R-:W-:Y:S02]  /*77b0*/  UIADD3 UR9, UPT, UPT, UR49, 0x10, URZ ;  /* 0x0000001031097890 */ /* 0x000fe4000fffe0ff */
[----:B------:R-:W-:Y:S01]  /*77c0*/  UIADD3 UR8, UPT, UPT, UR44, 0x2200, URZ ;  /* 0x000022002c087890 */ /* 0x000fe2000fffe0ff */
[----:B------:R-:W-:Y:S01]  /*77d0*/  UMOV UR10, UR50 ;  /* 0x00000032000a7c82 */ /* 0x000fe20008000000 */
[----:B------:R-:W-:Y:S01]  /*77e0*/  UMOV UR11, UR36 ;  /* 0x00000024000b7c82 */ /* 0x000fe20008000000 */
[----:B-1----:R-:W-:Y:S04]  /*77f0*/  UIADD3 UR4, UP0, UPT, UR6, 0x680, URZ ;  /* 0x0000068006047890 */ /* 0x002fe8000ff1e0ff */
[----:B------:R-:W-:Y:S09]  /*7800*/  UIADD3.X UR5, UPT, UPT, URZ, UR7, URZ, UP0, !UPT ;  /* 0x00000007ff057290 */ /* 0x000ff200087fe4ff */
[----:B------:R1:W-:Y:S01]  /*7810*/  UTMASTG.3D [UR8], [UR4] ;  /* 0x00000008040073b5 */ /* 0x0003e20008010000 */
[----:B------:R0:W-:Y:S01]  /*7820*/  UTMACMDFLUSH ;  /* 0x00000000000079b7 */ /* 0x0001e20000000000 */
[----:B-1----:R-:W-:Y:S04]  /*7830*/  DEPBAR.LE SB0, 0x1 ;  /* 0x000080400000791a */ /* 0x002fe80000000000 */
.L_x_125:
[----:B------:R-:W-:Y:S05]  /*7840*/  BSYNC.RECONVERGENT B0 ;  /* 0x0000000000007941 */ /* 0x000fea0003800200 */
.L_x_124:
[----:B------:R-:W-:Y:S01]  /*7850*/  BAR.SYNC.DEFER_BLOCKING 0x1, 0x80 ;  /* 0x0042000000007b1d */ /* 0x000fe20000010000 */
[----:B------:R-:W-:Y:S04]  /*7860*/  UIADD3 UR4, UPT, UPT, UR46, 0x1, URZ ;  /* 0x000000012e047890 */ /* 0x000fe8000fffe0ff */
[----:B------:R-:W-:Y:S04]  /*7870*/  UISETP.NE.AND UP0, UPT, UR4, 0x4, UPT ;  /* 0x000000040400788c */ /* 0x000fe8000bf05270 */
[----:B------:R-:W-:Y:S01]  /*7880*/  USEL UR45, UR4, URZ, UP0 ;  /* 0x000000ff042d7287 */ /* 0x000fe20008000000 */
[----:B------:R1:W-:Y:S01]  /*7890*/  @P6 SYNCS.ARRIVE.TRANS64.RED.A1T0 RZ, [R0+URZ], RZ ;  /* 0x000000ff00ff69a7 */ /* 0x0003e200081004ff */
[----:B------:R-:W-:Y:S01]  /*78a0*/  BSSY B1, `(.L_x_126) ;  /* 0x0000017000017945 */ /* 0x000fe20003800000 */
[----:B------:R-:W3:Y:S02]  /*78b0*/  @P6 SYNCS.PHASECHK.TRANS64.TRYWAIT P0, [R6+URZ+0x30], R2 ;  /* 0x00003002060065a7 */ /* 0x000ee400080011ff */
[----:B---3--:R-:W-:Y:S01]  /*78c0*/  @P6 SEL R72, RZ, 0x1, !P0 ;  /* 0x00000001ff486807 */ /* 0x008fe20004000000 */
[----:B-1----:R-:W-:Y:S06]  /*78d0*/  @!P6 BRA `(.L_x_127) ;  /* 0x00000000004ce947 */ /* 0x002fec0003800000 */
        /* <DEDUP_REMOVED lines=9> */
[----:B------:R-:W-:Y:S04]  /*7970*/  SHF.L.U32 R5, R63, 0x1f, RZ ;  /* 0x0000001f3f057819 */ /* 0x000fe800000006ff */
[----:B------:R-:W1:Y:S02]  /*7980*/  SYNCS.PHASECHK.TRANS64.TRYWAIT P0, [R6+URZ+0x30], R5 ;  /* 0x00003005060075a7 */ /* 0x000e6400080011ff */
[----:B-1----:R-:W-:Y:S05]  /*7990*/  @!P0 BRA `(.L_x_130) ;  /* 0x00000020002c8947 */ /* 0x002fea0003800000 */
.L_x_129:
[----:B------:R-:W-:Y:S05]  /*79a0*/  BSYNC B0 ;  /* 0x0000000000007941 */ /* 0x000fea0003800000 */
.L_x_128:
[----:B------:R-:W-:Y:S02]  /*79b0*/  ISETP.NE.AND P0, PT, R73, RZ, PT ;  /* 0x000000ff4900720c */ /* 0x000fe40003f05270 */
[----:B------:R-:W-:Y:S11]  /*79c0*/  IADD3 R71, PT, PT, R71, 0x1, RZ ;  /* 0x0000000147477810 */ /* 0x000ff60007ffe0ff */
[----:B------:R3:W1:Y:S04]  /*79d0*/  @P0 LDS.128 R44, [R4] ;  /* 0x00000000042c0984 */ /* 0x0006680000000c00 */
[----:B------:R3:W1:Y:S04]  /*79e0*/  @P0 LDS.128 R40, [R3+0x10] ;  /* 0x0000100003280984 */ /* 0x0006680000000c00 */
[----:B------:R3:W1:Y:S04]  /*79f0*/  @P0 LDS.128 R32, [R2+0x20] ;  /* 0x0000200002200984 */ /* 0x0006680000000c00 */
[----:B------:R3:W1:Y:S02]  /*7a00*/  @P0 LDS.128 R36, [R0+0x30] ;  /* 0x0000300000240984 */ /* 0x0006640000000c00 */
.L_x_127:
[----:B------:R-:W-:Y:S05]  /*7a10*/  BSYNC B1 ;  /* 0x0000000000017941 */ /* 0x000fea0003800000 */
.L_x_126:
[----:B---3--:R-:W-:Y:S05]  /*7a20*/  VIADD R0, R25, 0x20 ;  /* 0x0000002019007836 */ /* 0x008fea0000000000 */
[----:B------:R-:W-:Y:S04]  /*7a30*/  SHF.R.U32.HI R0, RZ, 0x15, R0 ;  /* 0x00000015ff007819 */ /* 0x000fe80000011600 */
[----:B------:R-:W-:Y:S11]  /*7a40*/  LOP3.LUT P0, RZ, R0, 0x3, R53, 0x48, !PT ;  /* 0x0000000300ff7812 */ /* 0x000ff60007804835 */
[----:B------:R-:W-:Y:S02]  /*7a50*/  @!UPT UIADD3 URZ, UPT, UPT, URZ, URZ, URZ ;  /* 0x000000fffffff290 */ /* 0x000fe4000fffe0ff */
[----:B------:R-:W-:Y:S05]  /*7a60*/  @!P0 BRA `(.L_x_131) ;  /* 0x0000000000408947 */ /* 0x000fea0003800000 */
[----:B------:R-:W1:Y:S01]  /*7a70*/  LDCU.64 UR8, c[0x4][0x70] ;  /* 0x01000e00ff0877ac */ /* 0x000e620008000a00 */
[----:B------:R-:W-:Y:S01]  /*7a80*/  MOV R3, 0x0 ;  /* 0x0000000000037802 */ /* 0x000fe20000000f00 */
[----:B------:R-:W-:Y:S02]  /*7a90*/  HFMA2 R12, -RZ, RZ, 0, 5.9604644775390625e-08 ;  /* 0x00000001ff0c7431 */ /* 0x000fe400000001ff */
[----:B----4-:R-:W-:Y:S02]  /*7aa0*/  IMAD.MOV.U32 R8, RZ, RZ, 0x192 ;  /* 0x00000192ff087424 */ /* 0x010fe400078e00ff */
[----:B------:R-:W-:Y:S01]  /*7ab0*/  IMAD.MOV.U32 R13, RZ, RZ, RZ ;  /* 0x000000ffff0d7224 */ /* 0x000fe200078e00ff */
[----:B------:R-:W3:Y:S01]  /*7ac0*/  LDCU.64 UR6, c[0x4][0x78] ;  /* 0x01000f00ff0677ac */ /* 0x000ee20008000a00 */
[----:B------:R-:W4:Y:S01]  /*7ad0*/  LDC.64 R2, c[0x4][R3] ;  /* 0x0100000003027b82 */ /* 0x000f220000000a00 */
        /* <DEDUP_REMOVED lines=9> */
.L_x_131:
[----:B-1----:R-:W-:Y:S01]  /*7b70*/  LOP3.LUT R3, R44, 0xffffe000, RZ, 0xc0, !PT ;  /* 0xffffe0002c037812 */ /* 0x002fe200078ec0ff */
[----:B------:R-:W-:Y:S05]  /*7b80*/  WARPSYNC.ALL ;  /* 0x0000000000007948 */ /* 0x000fea0003800000 */
[----:B------:R-:W-:Y:S01]  /*7b90*/  R2UR UR4, R25 ;  /* 0x00000000190472ca */ /* 0x000fe200000e0000 */
[----:B------:R-:W-:Y:S01]  /*7ba0*/  BSSY.RECONVERGENT B0, `(.L_x_132) ;  /* 0x000005f000007945 */ /* 0x000fe20003800200 */
[----:B------:R-:W-:Y:S02]  /*7bb0*/  LOP3.LUT R20, R40, 0xffffe000, RZ, 0xc0, !PT ;  /* 0xffffe00028147812 */ /* 0x000fe400078ec0ff */
[----:B------:R-:W-:Y:S02]  /*7bc0*/  LOP3.LUT R21, R41, 0xffffe000, RZ, 0xc0, !PT ;  /* 0xffffe00029157812 */ /* 0x000fe400078ec0ff */
[----:B------:R-:W-:Y:S02]  /*7bd0*/  LOP3.LUT R26, R42, 0xffffe000, RZ, 0xc0, !PT ;  /* 0xffffe0002a1a7812 */ /* 0x000fe400078ec0ff */
[----:B------:R-:W-:Y:S02]  /*7be0*/  ISETP.NE.AND P6, PT, R69, RZ, PT ;  /* 0x000000ff4500720c */ /* 0x000fe40003fc5270 */
[----:B------:R-:W-:Y:S03]  /*7bf0*/  ISETP.NE.AND P0, PT, R68, RZ, PT ;  /* 0x000000ff4400720c */ /* 0x000fe60003f05270 */
[----:B----4-:R-:W1:Y:S02]  /*7c00*/  LDTM.x16 R4, tmem[UR4+0x20] ;  /* 0x00002004000479ee */ /* 0x010e640008240000 */
[C---:B-1----:R-:W-:Y:S01]  /*7c10*/  FMUL R0, R24.reuse, R4 ;  /* 0x0000000418007220 */ /* 0x042fe20000400000 */
        /* <DEDUP_REMOVED lines=13> */
[C---:B------:R-:W-:Y:S01]  /*7cf0*/  FFMA R31, R27.reuse, R4, R2 ;  /* 0x000000041b1f7223 */ /* 0x040fe20000000002 */
[C---:B------:R-:W-:Y:S01]  /*7d00*/  FMUL R2, R24.reuse, R9 ;  /* 0x0000000918027220 */ /* 0x040fe20000400000 */
[C---:B------:R-:W-:Y:S01]  /*7d10*/  FMUL R9, R24.reuse, R16 ;  /* 0x0000001018097220 */ /* 0x040fe20000400000 */
[----:B------:R-:W-:Y:S01]  /*7d20*/  F2FP.TF32.F32.PACK_B R30, R30 ;  /* 0x0000001eff1e723e */ /* 0x000fe200024050ff */
[----:B------:R-:W-:Y:S01]  /*7d30*/  FFMA R16, R27, R20, R0 ;  /* 0x000000141b107223 */ /* 0x000fe20000000000 */
[----:B------:R-:W-:Y:S01]  /*7d40*/  LOP3.LUT R0, R43, 0xffffe000, RZ, 0xc0, !PT ;  /* 0xffffe0002b007812 */ /* 0x000fe200078ec0ff */
[C---:B------:R-:W-:Y:S01]  /*7d50*/  FMUL R3, R24.reuse, R10 ;  /* 0x0000000a18037220 */ /* 0x040fe20000400000 */
[----:B------:R-:W-:Y:S01]  /*7d60*/  F2FP.TF32.F32.PACK_B R31, R31 ;  /* 0x0000001fff1f723e */ /* 0x000fe200024050ff */
[C---:B------:R-:W-:Y:S01]  /*7d70*/  FMUL R4, R24.reuse, R11 ;  /* 0x0000000b18047220 */ /* 0x040fe20000400000 */
[----:B------:R-:W-:Y:S01]  /*7d80*/  F2FP.TF32.F32.PACK_B R16, R16 ;  /* 0x00000010ff10723e */ /* 0x000fe200024050ff */
[----:B------:R-:W-:Y:S01]  /*7d90*/  FMUL R10, R24, R17 ;  /* 0x00000011180a7220 */ /* 0x000fe20000400000 */
[C---:B------:R-:W-:Y:S01]  /*7da0*/  FFMA R17, R27.reuse, R21, R2 ;  /* 0x000000151b117223 */ /* 0x040fe20000000002 */
[----:B------:R-:W-:Y:S01]  /*7db0*/  LOP3.LUT R2, R32, 0xffffe000, RZ, 0xc0, !PT ;  /* 0xffffe00020027812 */ /* 0x000fe200078ec0ff */
[----:B------:R1:W-:Y:S01]  /*7dc0*/  STS.128 [R66+0x4000], R28 ;  /* 0x0040001c42007388 */ /* 0x0003e20000000c00 */
[C---:B------:R-:W-:Y:S01]  /*7dd0*/  FMUL R11, R24.reuse, R18 ;  /* 0x00000012180b7220 */ /* 0x040fe20000400000 */
[----:B------:R-:W-:Y:S01]  /*7de0*/  FFMA R18, R27, R26, R3 ;  /* 0x0000001a1b127223 */ /* 0x000fe20000000003 */
[----:B------:R-:W-:Y:S01]  /*7df0*/  LOP3.LUT R3, R33, 0xffffe000, RZ, 0xc0, !PT ;  /* 0xffffe00021037812 */ /* 0x000fe200078ec0ff */
[C---:B------:R-:W-:Y:S01]  /*7e00*/  FMUL R12, R24.reuse, R19 ;  /* 0x00000013180c7220 */ /* 0x040fe20000400000 */
[----:B------:R-:W-:Y:S01]  /*7e10*/  F2FP.TF32.F32.PACK_B R17, R17 ;  /* 0x00000011ff11723e */ /* 0x000fe200024050ff */
[----:B------:R-:W-:Y:S01]  /*7e20*/  FFMA R19, R27, R0, R4 ;  /* 0x000000001b137223 */ /* 0x000fe20000000004 */
[----:B------:R-:W-:Y:S01]  /*7e30*/  F2FP.TF32.F32.PACK_B R18, R18 ;  /* 0x00000012ff12723e */ /* 0x000fe200024050ff */
[----:B------:R-:W-:Y:S01]  /*7e40*/  FMUL R6, R24, R13 ;  /* 0x0000000d18067220 */ /* 0x000fe20000400000 */
[----:B------:R-:W-:Y:S01]  /*7e50*/  LOP3.LUT R13, R34, 0xffffe000, RZ, 0xc0, !PT ;  /* 0xffffe000220d7812 */ /* 0x000fe200078ec0ff */
[C---:B------:R-:W-:Y:S01]  /*7e60*/  FMUL R7, R24.reuse, R14 ;  /* 0x0000000e18077220 */ /* 0x040fe20000400000 */
[----:B------:R-:W-:Y:S01]  /*7e70*/  LOP3.LUT R14, R35, 0xffffe000, RZ, 0xc0, !PT ;  /* 0xffffe000230e7812 */ /* 0x000fe200078ec0ff */
[----:B------:R-:W-:Y:S01]  /*7e80*/  FMUL R8, R24, R15 ;  /* 0x0000000f18087220 */ /* 0x000fe20000400000 */
[----:B------:R-:W-:Y:S01]  /*7e90*/  F2FP.TF32.F32.PACK_B R19, R19 ;  /* 0x00000013ff13723e */ /* 0x000fe200024050ff */
[C---:B------:R-:W-:Y:S01]  /*7ea0*/  FFMA R4, R27.reuse, R2, R5 ;  /* 0x000000021b047223 */ /* 0x040fe20000000005 */
[C---:B------:R-:W-:Y:S01]  /*7eb0*/  FFMA R5, R27.reuse, R3, R6 ;  /* 0x000000031b057223 */ /* 0x040fe20000000006 */
[C---:B------:R-:W-:Y:S01]  /*7ec0*/  FFMA R6, R27.reuse, R13, R7 ;  /* 0x0000000d1b067223 */ /* 0x040fe20000000007 */
[----:B------:R-:W-:Y:S01]  /*7ed0*/  FFMA R7, R27, R14, R8 ;  /* 0x0000000e1b077223 */ /* 0x000fe20000000008 */
[----:B------:R1:W-:Y:S01]  /*7ee0*/  STS.128 [R65+0x4010], R16 ;  /* 0x0040101041007388 */ /* 0x0003e20000000c00 */
[----:B------:R-:W-:Y:S01]  /*7ef0*/  LOP3.LUT R0, R36, 0xffffe000, RZ, 0xc0, !PT ;  /* 0xffffe00024007812 */ /* 0x000fe200078ec0ff */
[----:B------:R-:W-:Y:S01]  /*7f00*/  IMAD.U32 R14, RZ, RZ, UR45 ;  /* 0x0000002dff0e7e24 */ /* 0x000fe2000f8e00ff */
[----:B------:R-:W-:Y:S02]  /*7f10*/  LOP3.LUT R2, R37, 0xffffe000, RZ, 0xc0, !PT ;  /* 0xffffe00025027812 */ /* 0x000fe400078ec0ff */
        /* <DEDUP_REMOVED lines=14> */
[----:B------:R-:W-:Y:S02]  /*8000*/  F2FP.TF32.F32.PACK_B R11, R11 ;  /* 0x0000000bff0b723e */ /* 0x000fe400024050ff */
[----:B------:R-:W-:Y:S02]  /*8010*/  @P6 LEA R14, R14, UR44, 0x3 ;  /* 0x0000002c0e0e6c11 */ /* 0x000fe4000f8e18ff */
[----:B------:R-:W-:Y:S01]  /*8020*/  LEA R0, R71, UR44, 0x3 ;  /* 0x0000002c47007c11 */ /* 0x000fe2000f8e18ff */
[----:B------:R1:W-:Y:S01]  /*8030*/  STS.128 [R60+0x4030], R8 ;  /* 0x004030083c007388 */ /* 0x0003e20000000c00 */
[----:B------:R-:W-:Y:S01]  /*8040*/  @P6 SHF.L.U32 R2, R63, 0x1f, RZ ;  /* 0x0000001f3f026819 */ /* 0x000fe200000006ff */
[----:B------:R-:W-:Y:S05]  /*8050*/  @P6 VIADD R14, R14, 0x50 ;  /* 0x000000500e0e6836 */ /* 0x000fea0000000000 */
[----:B------:R-:W-:Y:S01]  /*8060*/  @P6 PRMT R14, R74, 0x654, R14 ;  /* 0x000006544a0e6816 */ /* 0x000fe2000000000e */
[----:B------:R-:W-:Y:S01]  /*8070*/  @!PT LDS RZ, [RZ] ;  /* 0x00000000fffff984 */ /* 0x000fe20000000800 */
[----:B------:R-:W-:Y:S01]  /*8080*/  @!PT LDS RZ, [RZ] ;  /* 0x00000000fffff984 */ /* 0x000fe20000000800 */
[----:B------:R-:W-:Y:S01]  /*8090*/  @!PT LDS RZ, [RZ] ;  /* 0x00000000fffff984 */ /* 0x000fe20000000800 */
[----:B------:R-:W-:Y:S01]  /*80a0*/  @!PT LDS RZ, [RZ] ;  /* 0x00000000fffff984 */ /* 0x000fe20000000800 */
[----:B------:R3:W-:Y:S06]  /*80b0*/  MEMBAR.ALL.CTA ;  /* 0x0000000000007992 */ /* 0x0007ec0000008000 */
[----:B---3--:R-:W3:Y:S02]  /*80c0*/  FENCE.VIEW.ASYNC.S ;  /* 0x00000000000073c6 */ /* 0x008ee40000000000 */
[----:B---3--:R-:W-:Y:S06]  /*80d0*/  BAR.SYNC.DEFER_BLOCKING 0x1, 0x80 ;  /* 0x0042000000007b1d */ /* 0x008fec0000010000 */
[----:B------:R-:W-:Y:S05]  /*80e0*/  @P0 BRA `(.L_x_133) ;  /* 0x0000000000280947 */ /* 0x000fea0003800000 */
[----:B------:R-:W3:Y:S01]  /*80f0*/  LDCU.64 UR6, c[0x0][0x348] ;  /* 0x00006900ff0677ac */ /* 0x000ee20008000a00 */
[----:B------:R-:W-:Y:S02]  /*8100*/  UIADD3 UR9, UPT, UPT, UR49, 0x20, URZ ;  /* 0x0000002031097890 */ /* 0x000fe4000fffe0ff */
[----:B------:R-:W-:Y:S01]  /*8110*/  UIADD3 UR8, UPT, UPT, UR44, 0x4200, URZ ;  /* 0x000042002c087890 */ /* 0x000fe2000fffe0ff */
[----:B------:R-:W-:Y:S01]  /*8120*/  UMOV UR10, UR50 ;  /* 0x00000032000a7c82 */ /* 0x000fe20008000000 */
[----:B------:R-:W-:Y:S01]  /*8130*/  UMOV UR11, UR36 ;  /* 0x00000024000b7c82 */ /* 0x000fe20008000000 */
[----:B---3--:R-:W-:Y:S04]  /*8140*/  UIADD3 UR4, UP0, UPT, UR6, 0x680, URZ ;  /* 0x0000068006047890 */ /* 0x008fe8000ff1e0ff */
[----:B------:R-:W-:Y:S09]  /*8150*/  UIADD3.X UR5, UPT, UPT, URZ, UR7, URZ, UP0, !UPT ;  /* 0x00000007ff057290 */ /* 0x000ff200087fe4ff */
[----:B------:R3:W-:Y:S01]  /*8160*/  UTMASTG.3D [UR8], [UR4] ;  /* 0x00000008040073b5 */ /* 0x0007e20008010000 */
[----:B------:R0:W-:Y:S01]  /*8170*/  UTMACMDFLUSH ;  /* 0x00000000000079b7 */ /* 0x0001e20000000000 */
[----:B---3--:R-:W-:Y:S04]  /*8180*/  DEPBAR.LE SB0, 0x1 ;  /* 0x000080400000791a */ /* 0x008fe80000000000 */
.L_x_133:
[----:B------:R-:W-:Y:S05]  /*8190*/  BSYNC.RECONVERGENT B0 ;  /* 0x0000000000007941 */ /* 0x000fea0003800200 */
.L_x_132:
[----:B------:R-:W-:Y:S01]  /*81a0*/  BAR.SYNC.DEFER_BLOCKING 0x1, 0x80 ;  /* 0x0042000000007b1d */ /* 0x000fe20000010000 */
[----:B------:R-:W-:Y:S04]  /*81b0*/  UIADD3 UR4, UPT, UPT, UR45, 0x1, URZ ;  /* 0x000000012d047890 */ /* 0x000fe8000fffe0ff */
[----:B------:R-:W-:Y:S04]  /*81c0*/  UISETP.NE.AND UP0, UPT, UR4, 0x4, UPT ;  /* 0x000000040400788c */ /* 0x000fe8000bf05270 */
[----:B------:R-:W-:Y:S01]  /*81d0*/  USEL UR46, UR4, URZ, UP0 ;  /* 0x000000ff042e7287 */ /* 0x000fe20008000000 */
[----:B------:R3:W-:Y:S01]  /*81e0*/  @P6 SYNCS.ARRIVE.TRANS64.RED.A1T0 RZ, [R14+URZ], RZ ;  /* 0x000000ff0eff69a7 */ /* 0x0007e200081004ff */
[----:B------:R-:W-:Y:S01]  /*81f0*/  BSSY B1, `(.L_x_134) ;  /* 0x0000017000017945 */ /* 0x000fe20003800000 */
[----:B------:R-:W4:Y:S02]  /*8200*/  @P6 SYNCS.PHASECHK.TRANS64.TRYWAIT P0, [R0+URZ+0x30], R2 ;  /* 0x00003002000065a7 */ /* 0x000f2400080011ff */
[----:B----4-:R-:W-:Y:S01]  /*8210*/  @P6 SEL R72, RZ, 0x1, !P0 ;  /* 0x00000001ff486807 */ /* 0x010fe20004000000 */
[----:B---3--:R-:W-:Y:S06]  /*8220*/  @!P6 BRA `(.L_x_135) ;  /* 0x00000000004ce947 */ /* 0x008fec0003800000 */
[----:B------:R-:W-:Y:S01]  /*8230*/  ISETP.NE.AND P0, PT, R72, RZ, PT ;  /* 0x000000ff4800720c */ /* 0x000fe20003f05270 */
[----:B------:R-:W-:Y:S01]  /*8240*/  BSSY B0, `(.L_x_136) ;  /* 0x000000b000007945 */ /* 0x000fe20003800000 */
[----:B------:R-:W-:Y:S11]  /*8250*/  ISETP.NE.AND P1, PT, R73, RZ, PT ;  /* 0x000000ff4900720c */ /* 0x000ff60003f25270 */
[----:B------:R-:W-:Y:S02]  /*8260*/  @!UPT UIADD3 URZ, UPT, UPT, URZ, URZ, URZ ;  /* 0x000000fffffff290 */ /* 0x000fe4000fffe0ff */
[C---:B-1----:R-:W-:Y:S01]  /*8270*/  @P1 IMAD R4, R71.reuse, 0x2000, R66 ;  /* 0x0000200047041824 */ /* 0x042fe200078e0242 */
[C---:B------:R-:W-:Y:S01]  /*8280*/  @P1 LEA R2, R71.reuse, R64, 0xd ;  /* 0x0000004047021211 */ /* 0x040fe200078e68ff */
[C---:B------:R-:W-:Y:S02]  /*8290*/  @P1 IMAD R3, R71.reuse, 0x2000, R65 ;  /* 0x0000200047031824 */ /* 0x040fe400078e0241 */
[----:B------:R-:W-:Y:S01]  /*82a0*/  @P1 IMAD R71, R71, 0x2000, R60 ;  /* 0x0000200047471824 */ /* 0x000fe200078e023c */
[----:B------:R-:W-:Y:S06]  /*82b0*/  @P0 BRA `(.L_x_137) ;  /* 0x00000000000c0947 */ /* 0x000fec0003800000 */
[----:B------:R-:W-:Y:S04]  /*82c0*/  SHF.L.U32 R5, R63, 0x1f, RZ ;  /* 0x0000001f3f057819 */ /* 0x000fe800000006ff */
[----:B------:R-:W1:Y:S02]  /*82d0*/  SYNCS.PHASECHK.TRANS64.TRYWAIT P0, [R0+URZ+0x30], R5 ;  /* 0x00003005000075a7 */ /* 0x000e6400080011ff */
[----:B-1----:R-:W-:Y:S05]  /*82e0*/  @!P0 BRA `(.L_x_138) ;  /* 0x0000001400ec8947 */ /* 0x002fea0003800000 */
.L_x_137:
[----:B------:R-:W-:Y:S05]  /*82f0*/  BSYNC B0 ;  /* 0x0000000000007941 */ /* 0x000fea0003800000 */
.L_x_136:
[----:B------:R-:W-:Y:S11]  /*8300*/  ISETP.NE.AND P0, PT, R73, RZ, PT ;  /* 0x000000ff4900720c */ /* 0x000ff60003f05270 */
[----:B------:R-:W-:Y:S02]  /*8310*/  @!UPT UIADD3 URZ, UPT, UPT, URZ, URZ, URZ ;  /* 0x000000fffffff290 */ /* 0x000fe4000fffe0ff */
[----:B------:R3:W4:Y:S04]  /*8320*/  @P0 LDS.128 R44, [R4] ;  /* 0x00000000042c0984 */ /* 0x0007280000000c00 */
[----:B------:R3:W1:Y:S04]  /*8330*/  @P0 LDS.128 R40, [R3+0x10] ;  /* 0x0000100003280984 */ /* 0x0006680000000c00 */
[----:B------:R3:W1:Y:S04]  /*8340*/  @P0 LDS.128 R32, [R2+0x20] ;  /* 0x0000200002200984 */ /* 0x0006680000000c00 */
[----:B------:R3:W1:Y:S02]  /*8350*/  @P0 LDS.128 R36, [R71+0x30] ;  /* 0x0000300047240984 */ /* 0x0006640000000c00 */
.L_x_135:
[----:B------:R-:W-:Y:S05]  /*8360*/  BSYNC B1 ;  /* 0x0000000000017941 */ /* 0x000fea0003800000 */
.L_x_134:
        /* <DEDUP_REMOVED lines=21> */
.L_x_139:
[----:B------:R-:W-:Y:S01]  /*84c0*/  ISETP.NE.AND P0, PT, R68, RZ, PT ;  /* 0x000000ff4400720c */ /* 0x000fe20003f05270 */
[----:B------:R-:W-:Y:S05]  /*84d0*/  WARPSYNC.ALL ;  /* 0x0000000000007948 */ /* 0x000fea0003800000 */
[----:B------:R-:W-:Y:S01]  /*84e0*/  R2UR UR4, R25 ;  /* 0x00000000190472ca */ /* 0x000fe200000e0000 */
[----:B------:R-:W-:Y:S01]  /*84f0*/  VIADD R70, R70, 0xc0 ;  /* 0x000000c046467836 */ /* 0x000fe20000000000 */
[----:B----4-:R-:W-:Y:S01]  /*8500*/  LOP3.LUT R0, R44, 0xffffe000, RZ, 0xc0, !PT ;  /* 0xffffe0002c007812 */ /* 0x010fe200078ec0ff */
[----:B------:R-:W-:Y:S01]  /*8510*/  BSSY.RECONVERGENT B0, `(.L_x_140) ;  /* 0x000005a000007945 */ /* 0x000fe20003800200 */
[----:B---3--:R-:W-:Y:S02]  /*8520*/  LOP3.LUT R2, R45, 0xffffe000, RZ, 0xc0, !PT ;  /* 0xffffe0002d027812 */ /* 0x008fe400078ec0ff */
[----:B------:R-:W-:Y:S02]  /*8530*/  LOP3.LUT R3, R46, 0xffffe000, RZ, 0xc0, !PT ;  /* 0xffffe0002e037812 */ /* 0x000fe400078ec0ff */
[----:B------:R-:W-:Y:S02]  /*8540*/  LOP3.LUT R20, R47, 0xffffe000, RZ, 0xc0, !PT ;  /* 0xffffe0002f147812 */ /* 0x000fe400078ec0ff */
[----:B------:R-:W-:Y:S02]  /*8550*/  LOP3.LUT R21, R40, 0xffffe000, RZ, 0xc0, !PT ;  /* 0xffffe00028157812 */ /* 0x000fe400078ec0ff */
[----:B------:R-:W-:Y:S01]  /*8560*/  LOP3.LUT R25, R41, 0xffffe000, RZ, 0xc0, !PT ;  /* 0xffffe00029197812 */ /* 0x000fe200078ec0ff */
[----:B------:R-:W1:Y:S01]  /*8570*/  LDTM.x16 R4, tmem[UR4+0x30] ;  /* 0x00003004000479ee */ /* 0x000e620008240000 */
[----:B------:R-:W-:Y:S01]  /*8580*/  LOP3.LUT R26, R42, 0xffffe000, RZ, 0xc0, !PT ;  /* 0xffffe0002a1a7812 */ /* 0x000fe200078ec0ff */
[----:B------:R-:W-:Y:S01]  /*8590*/  NOP ;  /* 0x0000000000007918 */ /* 0x000fe20000000000 */
[----:B------:R-:W-:Y:S02]  /*85a0*/  LOP3.LUT R28, R43, 0xffffe000, RZ, 0xc0, !PT ;  /* 0xffffe0002b1c7812 */ /* 0x000fe400078ec0ff */
[----:B------:R-:W-:Y:S02]  /*85b0*/  LOP3.LUT R70, R70, 0xfefffff8, RZ, 0xc0, !PT ;  /* 0xfefffff846467812 */ /* 0x000fe400078ec0ff */
[----:B------:R-:W-:Y:S02]  /*85c0*/  LOP3.LUT R29, R32, 0xffffe000, RZ, 0xc0, !PT ;  /* 0xffffe000201d7812 */ /* 0x000fe400078ec0ff */
[----:B------:R-:W-:Y:S01]  /*85d0*/  LOP3.LUT R30, R33, 0xffffe000, RZ, 0xc0, !PT ;  /* 0xffffe000211e7812 */ /* 0x000fe200078ec0ff */
[----:B-1----:R1:W-:Y:S01]  /*85e0*/  SYNCS.ARRIVE.TRANS64.RED.A1T0 RZ, [R70+URZ], RZ ;  /* 0x000000ff46ff79a7 */ /* 0x0023e200081004ff */
[----:B------:R-:W-:Y:S02]  /*85f0*/  LOP3.LUT R31, R34, 0xffffe000, RZ, 0xc0, !PT ;  /* 0xffffe000221f7812 */ /* 0x000fe400078ec0ff */
[----:B------:R-:W-:Y:S02]  /*8600*/  LOP3.LUT R32, R35, 0xffffe000, RZ, 0xc0, !PT ;  /* 0xffffe00023207812 */ /* 0x000fe400078ec0ff */
[----:B------:R-:W-:Y:S02]  /*8610*/  LOP3.LUT R33, R36, 0xffffe000, RZ, 0xc0, !PT ;  /* 0xffffe00024217812 */ /* 0x000fe400078ec0ff */
[----:B------:R-:W-:Y:S02]  /*8620*/  LOP3.LUT R34, R37, 0xffffe000, RZ, 0xc0, !PT ;  /* 0xffffe00025227812 */ /* 0x000fe400078ec0ff */
[----:B------:R-:W-:Y:S02]  /*8630*/  LOP3.LUT R35, R38, 0xffffe000, RZ, 0xc0, !PT ;  /* 0xffffe00026237812 */ /* 0x000fe400078ec0ff */
[----:B------:R-:W-:Y:S01]  /*8640*/  LOP3.LUT R36, R39, 0xffffe000, RZ, 0xc0, !PT ;  /* 0xffffe00027247812 */ /* 0x000fe200078ec0ff */
[C---:B------:R-:W-:Y:S01]  /*8650*/  FMUL R4, R24.reuse, R4 ;  /* 0x0000000418047220 */ /* 0x040fe20000400000 */
[C---:B------:R-:W-:Y:S01]  /*8660*/  FMUL R5, R24.reuse, R5 ;  /* 0x0000000518057220 */ /* 0x040fe20000400000 */
[C---:B------:R-:W-:Y:S01]  /*8670*/  FMUL R6, R24.reuse, R6 ;  /* 0x0000000618067220 */ /* 0x040fe20000400000 */
[C---:B------:R-:W-:Y:S01]  /*8680*/  FMUL R7, R24.reuse, R7 ;  /* 0x0000000718077220 */ /* 0x040fe20000400000 */
[C---:B------:R-:W-:Y:S01]  /*8690*/  FFMA R4, R27.reuse, R0, R4 ;  /* 0x000000001b047223 */ /* 0x040fe20000000004 */
[C---:B------:R-:W-:Y:S01]  /*86a0*/  FFMA R5, R27.reuse, R2, R5 ;  /* 0x000000021b057223 */ /* 0x040fe20000000005 */
[C---:B------:R-:W-:Y:S01]  /*86b0*/  FFMA R6, R27.reuse, R3, R6 ;  /* 0x000000031b067223 */ /* 0x040fe20000000006 */
[C---:B------:R-:W-:Y:S01]  /*86c0*/  FFMA R7, R27.reuse, R20, R7 ;  /* 0x000000141b077223 */ /* 0x040fe20000000007 */
[C---:B------:R-:W-:Y:S01]  /*86d0*/  FMUL R8, R24.reuse, R8 ;  /* 0x0000000818087220 */ /* 0x040fe20000400000 */
[C---:B------:R-:W-:Y:S01]  /*86e0*/  FMUL R9, R24.reuse, R9 ;  /* 0x0000000918097220 */ /* 0x040fe20000400000 */
[C---:B------:R-:W-:Y:S01]  /*86f0*/  FMUL R10, R24.reuse, R10 ;  /* 0x0000000a180a7220 */ /* 0x040fe20000400000 */
[C---:B------:R-:W-:Y:S01]  /*8700*/  FMUL R11, R24.reuse, R11 ;  /* 0x0000000b180b7220 */ /* 0x040fe20000400000 */
[----:B------:R-:W-:Y:S01]  /*8710*/  F2FP.TF32.F32.PACK_B R4, R4 ;  /* 0x00000004ff04723e */ /* 0x000fe200024050ff */
[C---:B------:R-:W-:Y:S01]  /*8720*/  FFMA R8, R27.reuse, R21, R8 ;  /* 0x000000151b087223 */ /* 0x040fe20000000008 */
[----:B------:R-:W-:Y:S01]  /*8730*/  F2FP.TF32.F32.PACK_B R5, R5 ;  /* 0x00000005ff05723e */ /* 0x000fe200024050ff */
[C---:B------:R-:W-:Y:S01]  /*8740*/  FFMA R9, R27.reuse, R25, R9 ;  /* 0x000000191b097223 */ /* 0x040fe20000000009 */
[----:B------:R-:W-:Y:S01]  /*8750*/  F2FP.TF32.F32.PACK_B R6, R6 ;  /* 0x00000006ff06723e */ /* 0x000fe200024050ff */
[C---:B------:R-:W-:Y:S01]  /*8760*/  FFMA R10, R27.reuse, R26, R10 ;  /* 0x0000001a1b0a7223 */ /* 0x040fe2000000000a */
[----:B------:R-:W-:Y:S01]  /*8770*/  F2FP.TF32.F32.PACK_B R7, R7 ;  /* 0x00000007ff07723e */ /* 0x000fe200024050ff */
[C---:B------:R-:W-:Y:S01]  /*8780*/  FFMA R11, R27.reuse, R28, R11 ;  /* 0x0000001c1b0b7223 */ /* 0x040fe2000000000b */
[C---:B------:R-:W-:Y:S01]  /*8790*/  FMUL R12, R24.reuse, R12 ;  /* 0x0000000c180c7220 */ /* 0x040fe20000400000 */
[----:B------:R-:W-:Y:S01]  /*87a0*/  F2FP.TF32.F32.PACK_B R8, R8 ;  /* 0x00000008ff08723e */ /* 0x000fe200024050ff */
[C---:B------:R-:W-:Y:S01]  /*87b0*/  FMUL R13, R24.reuse, R13 ;  /* 0x0000000d180d7220 */ /* 0x040fe20000400000 */
[----:B------:R1:W-:Y:S01]  /*87c0*/  STS.128 [R66+0x6000], R4 ;  /* 0x0060000442007388 */ /* 0x0003e20000000c00 */
        /* <DEDUP_REMOVED lines=8> */
[C---:B------:R-:W-:Y:S01]  /*8850*/  FFMA R15, R27.reuse, R32, R15 ;  /* 0x000000201b0f7223 */ /* 0x040fe2000000000f */
[C---:B------:R-:W-:Y:S01]  /*8860*/  FMUL R16, R24.reuse, R16 ;  /* 0x0000001018107220 */ /* 0x040fe20000400000 */
[----:B------:R-:W-:Y:S01]  /*8870*/  F2FP.TF32.F32.PACK_B R12, R12 ;  /* 0x0000000cff0c723e */ /* 0x000fe200024050ff */
[----:B------:R1:W-:Y:S01]  /*8880*/  STS.128 [R65+0x6010], R8 ;  /* 0x0060100841007388 */ /* 0x0003e20000000c00 */
[C---:B------:R-:W-:Y:S01]  /*8890*/  FMUL R17, R24.reuse, R17 ;  /* 0x0000001118117220 */ /* 0x040fe20000400000 */
[C---:B------:R-:W-:Y:S01]  /*88a0*/  FMUL R18, R24.reuse, R18 ;  /* 0x0000001218127220 */ /* 0x040fe20000400000 */
[----:B------:R-:W-:Y:S01]  /*88b0*/  FMUL R19, R24, R19 ;  /* 0x0000001318137220 */ /* 0x000fe20000400000 */
[----:B------:R-:W-:Y:S01]  /*88c0*/  F2FP.TF32.F32.PACK_B R13, R13 ;  /* 0x0000000dff0d723e */ /* 0x000fe200024050ff */
[C---:B------:R-:W-:Y:S01]  /*88d0*/  FFMA R16, R27.reuse, R33, R16 ;  /* 0x000000211b107223 */ /* 0x040fe20000000010 */
[----:B------:R-:W-:Y:S01]  /*88e0*/  F2FP.TF32.F32.PACK_B R14, R14 ;  /* 0x0000000eff0e723e */ /* 0x000fe200024050ff */
[C---:B------:R-:W-:Y:S01]  /*88f0*/  FFMA R17, R27.reuse, R34, R17 ;  /* 0x000000221b117223 */ /* 0x040fe20000000011 */
[----:B------:R-:W-:Y:S01]  /*8900*/  F2FP.TF32.F32.PACK_B R15, R15 ;  /* 0x0000000fff0f723e */ /* 0x000fe200024050ff */
[C---:B------:R-:W-:Y:S01]  /*8910*/  FFMA R18, R27.reuse, R35, R18 ;  /* 0x000000231b127223 */ /* 0x040fe20000000012 */
[----:B------:R-:W-:Y:S01]  /*8920*/  FFMA R19, R27, R36, R19 ;  /* 0x000000241b137223 */ /* 0x000fe20000000013 */
[----:B------:R-:W-:Y:S02]  /*8930*/  F2FP.TF32.F32.PACK_B R16, R16 ;  /* 0x00000010ff10723e */ /* 0x000fe400024050ff */
[----:B------:R1:W-:Y:S01]  /*8940*/  STS.128 [R64+0x6020], R12 ;  /* 0x0060200c40007388 */ /* 0x0003e20000000c00 */
[----:B------:R-:W-:Y:S02]  /*8950*/  F2FP.TF32.F32.PACK_B R17, R17 ;  /* 0x00000011ff11723e */ /* 0x000fe400024050ff */
        /* <DEDUP_REMOVED lines=21> */
.L_x_141:
[----:B------:R-:W-:Y:S05]  /*8ab0*/  BSYNC.RECONVERGENT B0 ;  /* 0x0000000000007941 */ /* 0x000fea0003800200 */
.L_x_140:
[----:B------:R-:W-:Y:S01]  /*8ac0*/  BAR.SYNC.DEFER_BLOCKING 0x1, 0x80 ;  /* 0x0042000000007b1d */ /* 0x000fe20000010000 */
[----:B------:R-:W-:Y:S01]  /*8ad0*/  UISETP.NE.AND UP0, UPT, UR47, -0x4, UPT ;  /* 0xfffffffc2f00788c */ /* 0x000fe2000bf05270 */
[----:B------:R-:W-:Y:S08]  /*8ae0*/  IADD3 R22, PT, PT, R22, 0x1, RZ ;  /* 0x0000000116167810 */ /* 0x000ff00007ffe0ff */
[----:B------:R-:W-:Y:S05]  /*8af0*/  BRA.U !UP0, `(.L_x_142) ;  /* 0x0000000108247547 */ /* 0x000fea000b800000 */
[----:B------:R-:W-:Y:S01]  /*8b00*/  ISETP.NE.AND P0, PT, R69, RZ, PT ;  /* 0x000000ff4500720c */ /* 0x000fe20003f05270 */
[----:B------:R-:W-:Y:S01]  /*8b10*/  IMAD.U32 R0, RZ, RZ, UR46 ;  /* 0x0000002eff007e24 */ /* 0x000fe2000f8e00ff */
[----:B------:R-:W-:Y:S04]  /*8b20*/  UIADD3 UR4, UPT, UPT, UR46, 0x1, URZ ;  /* 0x000000012e047890 */ /* 0x000fe8000fffe0ff */
[----:B------:R-:W-:Y:S04]  /*8b30*/  UISETP.NE.AND UP0, UPT, UR4, 0x4, UPT ;  /* 0x000000040400788c */ /* 0x000fe8000bf05270 */
[----:B------:R-:W-:Y:S03]  /*8b40*/  USEL UR46, UR4, URZ, UP0 ;  /* 0x000000ff042e7287 */ /* 0x000fe60008000000 */
[----:B------:R-:W-:Y:S05]  /*8b50*/  @P0 LEA R0, R0, UR44, 0x3 ;  /* 0x0000002c00000c11 */ /* 0x000fea000f8e18ff */
[----:B------:R-:W-:Y:S05]  /*8b60*/  @P0 VIADD R0, R0, 0x50 ;  /* 0x0000005000000836 */ /* 0x000fea0000000000 */
[----:B------:R-:W-:Y:S04]  /*8b70*/  @P0 PRMT R0, R74, 0x654, R0 ;  /* 0x000006544a000816 */ /* 0x000fe80000000000 */
[----:B------:R3:W-:Y:S03]  /*8b80*/  @P0 SYNCS.ARRIVE.TRANS64.RED.A1T0 RZ, [R0+URZ], RZ ;  /* 0x000000ff00ff09a7 */ /* 0x0007e600081004ff */
.L_x_142:
[----:B------:R-:W-:Y:S01]  /*8b90*/  R2UR UR5, R54 ;  /* 0x00000000360572ca */ /* 0x000fe200000e0000 */
[----:B------:R-:W-:Y:S01]  /*8ba0*/  UISETP.NE.AND UP0, UPT, UR61, URZ, UPT ;  /* 0x000000ff3d00728c */ /* 0x000fe2000bf05270 */
[----:B------:R-:W-:Y:S01]  /*8bb0*/  R2UR UR4, R55 ;  /* 0x00000000370472ca */ /* 0x000fe200000e0000 */
[----:B------:R-:W-:Y:S01]  /*8bc0*/  UIADD3 UR47, UPT, UPT, UR47, 0x4, URZ ;  /* 0x000000042f2f7890 */ /* 0x000fe2000fffe0ff */
[----:B------:R-:W-:Y:S01]  /*8bd0*/  ISETP.NE.AND P0, PT, R59, 0x2, PT ;  /* 0x000000023b00780c */ /* 0x000fe20003f05270 */
[----:B------:R-:W-:Y:S01]  /*8be0*/  UMOV UR36, UR60 ;  /* 0x0000003c00247c82 */ /* 0x000fe20008000000 */
[----:B------:R-:W-:Y:S02]  /*8bf0*/  ISETP.NE.AND P1, PT, R22, 0x4, PT ;  /* 0x000000041600780c */ /* 0x000fe40003f25270 */
[----:B------:R-:W-:Y:S02]  /*8c00*/  SEL R2, RZ, 0x1, P0 ;  /* 0x00000001ff027807 */ /* 0x000fe40000000000 */
[----:B---3--:R-:W-:Y:S02]  /*8c10*/  SEL R0, RZ, 0x1, P1 ;  /* 0x00000001ff007807 */ /* 0x008fe40000800000 */
[----:B------:R-:W-:Y:S01]  /*8c20*/  LOP3.LUT R61, R61, R2, RZ, 0x3c, !PT ;  /* 0x000000023d3d7212 */ /* 0x000fe200078e3cff */
[----:B------:R-:W-:Y:S01]  /*8c30*/  UIADD3 UR20, UPT, UPT, UR37, UR5, URZ ;  /* 0x0000000525147290 */ /* 0x000fe2000fffe0ff */
[----:B------:R-:W-:Y:S01]  /*8c40*/  LOP3.LUT R62, R62, R0, RZ, 0x3c, !PT ;  /* 0x000000003e3e7212 */ /* 0x000fe200078e3cff */
[----:B------:R-:W-:Y:S01]  /*8c50*/  UIADD3 UR16, UPT, UPT, UR38, UR4, URZ ;  /* 0x0000000426107290 */ /* 0x000fe2000fffe0ff */
[----:B------:R-:W-:Y:S02]  /*8c60*/  SEL R59, R59, RZ, P0 ;  /* 0x000000ff3b3b7207 */ /* 0x000fe40000000000 */
[----:B------:R-:W-:Y:S01]  /*8c70*/  SEL R22, R22, RZ, P1 ;  /* 0x000000ff16167207 */ /* 0x000fe20000800000 */
[----:B------:R-:W-:Y:S08]  /*8c80*/  BRA.U UP0, `(.L_x_143) ;  /* 0xffffffc900f07547 */ /* 0x000ff0000b83ffff */
[----:B------:R-:W-:-:S13]  /*8c90*/  R2UR UR4, R56 ;  /* 0x00000000380472ca */ /* 0x000fda00000e0000 */
[----:B------:R-:W-:-:S09]  /*8ca0*/  UISETP.NE.AND UP0, UPT, UR4, URZ, UPT ;  /* 0x000000ff0400728c */ /* 0x000fd2000bf05270 */
[----:B------:R-:W-:Y:S05]  /*8cb0*/  BRA.U !UP0, `(.L_x_144) ;  /* 0x0000000108487547 */ /* 0x000fea000b800000 */
[----:B------:R-:W3:Y:S02]  /*8cc0*/  LDCU.64 UR4, c[0x0][0x890] ;  /* 0x00011200ff0477ac */ /* 0x000ee40008000a00 */
[----:B---3--:R-:W-:-:S04]  /*8cd0*/  UISETP.NE.U32.AND UP0, UPT, UR4, URZ, UPT ;  /* 0x000000ff0400728c */ /* 0x008fc8000bf05070 */
[----:B------:R-:W-:-:S09]  /*8ce0*/  UISETP.NE.AND.EX UP0, UPT, UR5, URZ, UPT, UP0 ;  /* 0x000000ff0500728c */ /* 0x000fd2000bf05300 */
[----:B------:R-:W-:Y:S05]  /*8cf0*/  BRA.U UP0, `(.L_x_145) ;  /* 0x00000001000c7547 */ /* 0x000fea000b800000 */
[----:B------:R-:W-:-:S13]  /*8d00*/  FSETP.NEU.AND P0, PT, R27, RZ, PT ;  /* 0x000000ff1b00720b */ /* 0x000fda0003f0d000 */
[----:B------:R-:W-:Y:S05]  /*8d10*/  @!P0 EXIT ;  /* 0x000000000000894d */ /* 0x000fea0003800000 */
[----:B------:R-:W-:Y:S05]  /*8d20*/  BRA `(.L_x_144) ;  /* 0x00000000002c7947 */ /* 0x000fea0003800000 */
.L_x_145:
[----:B------:R-:W-:Y:S01]  /*8d30*/  ISETP.NE.AND P0, PT, R58, RZ, PT ;  /* 0x000000ff3a00720c */ /* 0x000fe20003f05270 */
[----:B------:R-:W-:-:S12]  /*8d40*/  BSSY.RECONVERGENT B0, `(.L_x_144) ;  /* 0x0000009000007945 */ /* 0x000fd80003800200 */
[----:B------:R-:W-:Y:S05]  /*8d50*/  @P0 BRA `(.L_x_146) ;  /* 0x0000000000140947 */ /* 0x000fea0003800000 */
[----:B------:R-:W3:Y:S02]  /*8d60*/  LDCU.64 UR4, c[0x0][0x888] ;  /* 0x00011100ff0477ac */ /* 0x000ee40008000a00 */
[----:B---3--:R-:W-:-:S04]  /*8d70*/  ISETP.NE.U32.AND P0, PT, RZ, UR4, PT ;  /* 0x00000004ff007c0c */ /* 0x008fc8000bf05070 */
[----:B------:R-:W-:-:S13]  /*8d80*/  ISETP.NE.AND.EX P0, PT, RZ, UR5, PT, P0 ;  /* 0x00000005ff007c0c */ /* 0x000fda000bf05300 */
[----:B------:R-:W-:Y:S05]  /*8d90*/  @!P0 EXIT ;  /* 0x000000000000894d */ /* 0x000fea0003800000 */
[----:B------:R-:W-:Y:S05]  /*8da0*/  BRA `(.L_x_147) ;  /* 0x0000000000087947 */ /* 0x000fea0003800000 */
.L_x_146:
[----:B------:R-:W-:-:S13]  /*8db0*/  FSETP.NEU.AND P0, PT, R27, RZ, PT ;  /* 0x000000ff1b00720b */ /* 0x000fda0003f0d000 */
[----:B------:R-:W-:Y:S05]  /*8dc0*/  @!P0 EXIT ;  /* 0x000000000000894d */ /* 0x000fea0003800000 */
.L_x_147:
[----:B------:R-:W-:Y:S05]  /*8dd0*/  BSYNC.RECONVERGENT B0 ;  /* 0x0000000000007941 */ /* 0x000fea0003800200 */
.L_x_144:
[----:B------:R-:W3:Y:S01]  /*8de0*/  S2UR UR5, SR_CgaCtaId ;  /* 0x00000000000579c3 */ /* 0x000ee20000008800 */
[----:B------:R-:W-:Y:S01]  /*8df0*/  ULEA UR4, UR46, UR44, 0x3 ;  /* 0x0000002c2e047291 */ /* 0x000fe2000f8e18ff */
[----:B------:R-:W-:-:S04]  /*8e00*/  DEPBAR.LE SB0, 0x0 ;  /* 0x000080000000791a */ /* 0x000fc80000000000 */
[----:B------:R-:W-:-:S04]  /*8e10*/  UIADD3 UR4, UPT, UPT, UR4, 0x50, URZ ;  /* 0x0000005004047890 */ /* 0x000fc8000fffe0ff */
[----:B---3--:R-:W-:-:S09]  /*8e20*/  UPRMT UR4, UR5, 0x654, UR4 ;  /* 0x0000065405047896 */ /* 0x008fd20008000004 */
[----:B------:R-:W-:Y:S01]  /*8e30*/  SYNCS.ARRIVE.TRANS64.RED.A1T0 RZ, [UR4], RZ ;  /* 0x000000ffffff79a7 */ /* 0x000fe20008100404 */
[----:B------:R-:W-:Y:S05]  /*8e40*/  EXIT ;  /* 0x000000000000794d */ /* 0x000fea0003800000 */
.L_x_24:
[----:B-1----:R1:W2:Y:S02]  /*8e50*/  SYNCS.PHASECHK.TRANS64.TRYWAIT P0, [R0+URZ+0xf0], R2 ;  /* 0x0000f002000075a7 */ /* 0x0022a400080011ff */
[----:B--2---:R-:W-:Y:S05]  /*8e60*/  @!P0 NANOSLEEP.SYNCS 0x989680 ;  /* 0x009896800000895d */ /* 0x004fea0003900000 */
[----:B------:R-:W2:Y:S02]  /*8e70*/  @!P0 SYNCS.PHASECHK.TRANS64 P0, [R0+URZ+0xf0], R2 ;  /* 0x0000f002000085a7 */ /* 0x000ea400080010ff */
[----:B--2---:R-:W-:Y:S05]  /*8e80*/  @!P0 BRA `(.L_x_24) ;  /* 0xfffffffc00f08947 */ /* 0x004fea000383ffff */
[----:B------:R-:W-:Y:S05]  /*8e90*/  BRA `(.L_x_148) ;  /* 0xffffff8c00107947 */ /* 0x000fea000383ffff */
.L_x_27:
[----:B-1----:R-:W-:-:S07]  /*8ea0*/  MOV R0, UR33 ;  /* 0x0000002100007c02 */ /* 0x002fce0008000f00 */
.L_x_149:
[----:B-1----:R1:W2:Y:S02]  /*8eb0*/  SYNCS.PHASECHK.TRANS64.TRYWAIT P0, [R0+URZ+0x18], R3 ;  /* 0x00001803000075a7 */ /* 0x0022a400080011ff */
[----:B--2---:R-:W-:Y:S05]  /*8ec0*/  @!P0 NANOSLEEP.SYNCS 0x989680 ;  /* 0x009896800000895d */ /* 0x004fea0003900000 */
[----:B------:R-:W2:Y:S02]  /*8ed0*/  @!P0 SYNCS.PHASECHK.TRANS64 P0, [R0+URZ+0x18], R3 ;  /* 0x00001803000085a7 */ /* 0x000ea400080010ff */
[----:B--2---:R-:W-:Y:S05]  /*8ee0*/  @!P0 BRA `(.L_x_149) ;  /* 0xfffffffc00f08947 */ /* 0x004fea000383ffff */
[----:B------:R-:W-:Y:S05]  /*8ef0*/  BRA `(.L_x_26) ;  /* 0xffffff8c00607947 */ /* 0x000fea000383ffff */
.L_x_34:
[----:B-1----:R-:W-:-:S07]  /*8f00*/  MOV R0, UR17 ;  /* 0x0000001100007c02 */ /* 0x002fce0008000f00 */
.L_x_150:
[----:B-1----:R1:W2:Y:S02]  /*8f10*/  SYNCS.PHASECHK.TRANS64.TRYWAIT P0, [R0+URZ+0x18], R3 ;  /* 0x00001803000075a7 */ /* 0x0022a400080011ff */
[----:B--2---:R-:W-:Y:S05]  /*8f20*/  @!P0 NANOSLEEP.SYNCS 0x989680 ;  /* 0x009896800000895d */ /* 0x004fea0003900000 */
[----:B------:R-:W2:Y:S02]  /*8f30*/  @!P0 SYNCS.PHASECHK.TRANS64 P0, [R0+URZ+0x18], R3 ;  /* 0x00001803000085a7 */ /* 0x000ea400080010ff */
[----:B--2---:R-:W-:Y:S05]  /*8f40*/  @!P0 BRA `(.L_x_150) ;  /* 0xfffffffc00f08947 */ /* 0x004fea000383ffff */
[----:B------:R-:W-:Y:S05]  /*8f50*/  BRA `(.L_x_33) ;  /* 0xffffff9000247947 */ /* 0x000fea000383ffff */
.L_x_39:
[----:B-1----:R1:W2:Y:S02]  /*8f60*/  SYNCS.PHASECHK.TRANS64.TRYWAIT P0, [R3+URZ+0x80], R0 ;  /* 0x00008000030075a7 */ /* 0x0022a400080011ff */
[----:B--2---:R-:W-:Y:S05]  /*8f70*/  @!P0 NANOSLEEP.SYNCS 0x989680 ;  /* 0x009896800000895d */ /* 0x004fea0003900000 */
[----:B------:R-:W2:Y:S02]  /*8f80*/  @!P0 SYNCS.PHASECHK.TRANS64 P0, [R3+URZ+0x80], R0 ;  /* 0x00008000030085a7 */ /* 0x000ea400080010ff */
[----:B--2---:R-:W-:Y:S05]  /*8f90*/  @!P0 BRA `(.L_x_39) ;  /* 0xfffffffc00f08947 */ /* 0x004fea000383ffff */
[----:B------:R-:W-:Y:S05]  /*8fa0*/  BRA `(.L_x_151) ;  /* 0xffffff9000c87947 */ /* 0x000fea000383ffff */
.L_x_43:
[----:B------:R-:W-:-:S07]  /*8fb0*/  MOV R0, UR4 ;  /* 0x0000000400007c02 */ /* 0x000fce0008000f00 */
.L_x_152:
[----:B-1----:R1:W2:Y:S02]  /*8fc0*/  SYNCS.PHASECHK.TRANS64.TRYWAIT P0, [R0+URZ], R2 ;  /* 0x00000002000075a7 */ /* 0x0022a400080011ff */
[----:B--2---:R-:W-:Y:S05]  /*8fd0*/  @!P0 NANOSLEEP.SYNCS 0x989680 ;  /* 0x009896800000895d */ /* 0x004fea0003900000 */
[----:B------:R-:W2:Y:S02]  /*8fe0*/  @!P0 SYNCS.PHASECHK.TRANS64 P0, [R0+URZ], R2 ;  /* 0x00000002000085a7 */ /* 0x000ea400080010ff */
[----:B--2---:R-:W-:Y:S05]  /*8ff0*/  @!P0 BRA `(.L_x_152) ;  /* 0xfffffffc00f08947 */ /* 0x004fea000383ffff */
[----:B------:R-:W-:Y:S05]  /*9000*/  BRA `(.L_x_153) ;  /* 0xffffff9800747947 */ /* 0x000fea000383ffff */
.L_x_44:
[----:B------:R-:W-:-:S07]  /*9010*/  MOV R0, UR5 ;  /* 0x0000000500007c02 */ /* 0x000fce0008000f00 */
.L_x_154:
[----:B-1----:R1:W2:Y:S02]  /*9020*/  SYNCS.PHASECHK.TRANS64.TRYWAIT P0, [R0+URZ], R2 ;  /* 0x00000002000075a7 */ /* 0x0022a400080011ff */
[----:B--2---:R-:W-:Y:S05]  /*9030*/  @!P0 NANOSLEEP.SYNCS 0x989680 ;  /* 0x009896800000895d */ /* 0x004fea0003900000 */
[----:B------:R-:W2:Y:S02]  /*9040*/  @!P0 SYNCS.PHASECHK.TRANS64 P0, [R0+URZ], R2 ;  /* 0x00000002000085a7 */ /* 0x000ea400080010ff */
[----:B--2---:R-:W-:Y:S05]  /*9050*/  @!P0 BRA `(.L_x_154) ;  /* 0xfffffffc00f08947 */ /* 0x004fea000383ffff */
[----:B------:R-:W-:Y:S05]  /*9060*/  BRA `(.L_x_155) ;  /* 0xffffff9800807947 */ /* 0x000fea000383ffff */
.L_x_47:
[----:B-1----:R1:W2:Y:S02]  /*9070*/  SYNCS.PHASECHK.TRANS64.TRYWAIT P0, [R0+URZ+0xe0], R4 ;  /* 0x0000e004000075a7 */ /* 0x0022a400080011ff */
[----:B--2---:R-:W-:Y:S05]  /*9080*/  @!P0 NANOSLEEP.SYNCS 0x989680 ;  /* 0x009896800000895d */ /* 0x004fea0003900000 */
[----:B------:R-:W2:Y:S02]  /*9090*/  @!P0 SYNCS.PHASECHK.TRANS64 P0, [R0+URZ+0xe0], R4 ;  /* 0x0000e004000085a7 */ /* 0x000ea400080010ff */
[----:B--2---:R-:W-:Y:S05]  /*90a0*/  @!P0 BRA `(.L_x_47) ;  /* 0xfffffffc00f08947 */ /* 0x004fea000383ffff */
[----:B------:R-:W-:Y:S05]  /*90b0*/  BRA `(.L_x_156) ;  /* 0xffffff9800e47947 */ /* 0x000fea000383ffff */
.L_x_48:
[----:B------:R-:W-:-:S07]  /*90c0*/  MOV R0, UR4 ;  /* 0x0000000400007c02 */ /* 0x000fce0008000f00 */
.L_x_157:
[----:B-1----:R1:W2:Y:S02]  /*90d0*/  SYNCS.PHASECHK.TRANS64.TRYWAIT P0, [R0+URZ+0x90], R5 ;  /* 0x00009005000075a7 */ /* 0x0022a400080011ff */
[----:B--2---:R-:W-:Y:S05]  /*90e0*/  @!P0 NANOSLEEP.SYNCS 0x989680 ;  /* 0x009896800000895d */ /* 0x004fea0003900000 */
[----:B------:R-:W2:Y:S02]  /*90f0*/  @!P0 SYNCS.PHASECHK.TRANS64 P0, [R0+URZ+0x90], R5 ;  /* 0x00009005000085a7 */ /* 0x000ea400080010ff */
[----:B--2---:R-:W-:Y:S05]  /*9100*/  @!P0 BRA `(.L_x_157) ;  /* 0xfffffffc00f08947 */ /* 0x004fea000383ffff */
[----:B------:R-:W-:Y:S05]  /*9110*/  BRA `(.L_x_158) ;  /* 0xffffff9800f47947 */ /* 0x000fea000383ffff */
.L_x_49:
[----:B-1----:R1:W2:Y:S02]  /*9120*/  SYNCS.PHASECHK.TRANS64.TRYWAIT P1, [R0+URZ+0x80], R4 ;  /* 0x00008004000075a7 */ /* 0x0022a400080211ff */
[----:B--2---:R-:W-:Y:S05]  /*9130*/  @!P1 NANOSLEEP.SYNCS 0x989680 ;  /* 0x009896800000995d */ /* 0x004fea0003900000 */
[----:B------:R-:W2:Y:S02]  /*9140*/  @!P1 SYNCS.PHASECHK.TRANS64 P1, [R0+URZ+0x80], R4 ;  /* 0x00008004000095a7 */ /* 0x000ea400080210ff */
[----:B--2---:R-:W-:Y:S05]  /*9150*/  @!P1 BRA `(.L_x_49) ;  /* 0xfffffffc00f09947 */ /* 0x004fea000383ffff */
[----:B------:R-:W-:Y:S05]  /*9160*/  BRA `(.L_x_159) ;  /* 0xffffff9c00247947 */ /* 0x000fea000383ffff */
.L_x_52:
[----:B------:R-:W-:-:S07]  /*9170*/  MOV R0, UR4 ;  /* 0x0000000400007c02 */ /* 0x000fce0008000f00 */
.L_x_160:
[----:B-1----:R1:W2:Y:S02]  /*9180*/  SYNCS.PHASECHK.TRANS64.TRYWAIT P0, [R0+URZ+0x90], R2 ;  /* 0x00009002000075a7 */ /* 0x0022a400080011ff */
[----:B--2---:R-:W-:Y:S05]  /*9190*/  @!P0 NANOSLEEP.SYNCS 0x989680 ;  /* 0x009896800000895d */ /* 0x004fea0003900000 */
[----:B------:R-:W2:Y:S02]  /*91a0*/  @!P0 SYNCS.PHASECHK.TRANS64 P0, [R0+URZ+0x90], R2 ;  /* 0x00009002000085a7 */ /* 0x000ea400080010ff */
[----:B--2---:R-:W-:Y:S05]  /*91b0*/  @!P0 BRA `(.L_x_160) ;  /* 0xfffffffc00f08947 */ /* 0x004fea000383ffff */
[----:B------:R-:W-:Y:S05]  /*91c0*/  BRA `(.L_x_51) ;  /* 0xffffff9c00787947 */ /* 0x000fea000383ffff */
.L_x_61:
[----:B-1----:R-:W-:-:S04]  /*91d0*/  MOV R5, UR5 ;  /* 0x0000000500057c02 */ /* 0x002fc80008000f00 */
[----:B------:R1:W2:Y:S03]  /*91e0*/  SYNCS.PHASECHK.TRANS64.TRYWAIT P0, [R5+URZ+0x8], R6 ;  /* 0x00000806050075a7 */ /* 0x0002a600080011ff */
[----:B--2---:R-:W-:Y:S05]  /*91f0*/  @!P0 NANOSLEEP.SYNCS 0x989680 ;  /* 0x009896800000895d */ /* 0x004fea0003900000 */
[----:B------:R-:W2:Y:S02]  /*9200*/  @!P0 SYNCS.PHASECHK.TRANS64 P0, [R5+URZ+0x8], R6 ;  /* 0x00000806050085a7 */ /* 0x000ea400080010ff */
[----:B--2---:R-:W-:Y:S05]  /*9210*/  @!P0 BRA `(.L_x_61) ;  /* 0xfffffffc00ec8947 */ /* 0x004fea000383ffff */
[----:B------:R-:W-:Y:S05]  /*9220*/  BRA `(.L_x_60) ;  /* 0xffffffa000307947 */ /* 0x000fea000383ffff */
.L_x_63:
[----:B------:R-:W-:Y:S01]  /*9230*/  BSSY B0, `(.L_x_161) ;  /* 0x0000006000007945 */ /* 0x000fe20003800000 */
[----:B------:R-:W-:-:S07]  /*9240*/  MOV R15, 0xffffffff ;  /* 0xffffffff000f7802 */ /* 0x000fce0000000f00 */
[----:B-1---5:R-:W-:Y:S05]  /*9250*/  WARPSYNC.COLLECTIVE R15, `(.L_x_162) ;  /* 0x000000000f0c7348 */ /* 0x022fea0003c00000 */
[----:B------:R-:W-:Y:S02]  /*9260*/  ELECT P6, UR79, PT ;  /* 0x00000000004f782f */ /* 0x000fe400038c0000 */
[----:B------:R-:W-:Y:S01]  /*9270*/  MOV R14, UR79 ;  /* 0x0000004f000e7c02 */ /* 0x000fe20008000f00 */
[----:B-1---5:R-:W-:Y:S10]  /*9280*/  ENDCOLLECTIVE ;  /* 0x000000000000791b */ /* 0x022ff40003800000 */
.L_x_162:
[----:B------:R-:W-:Y:S05]  /*9290*/  BSYNC B0 ;  /* 0x0000000000007941 */ /* 0x000fea0003800000 */
.L_x_161:
[----:B------:R-:W-:Y:S01]  /*92a0*/  PLOP3.LUT P0, PT, P6, PT, PT, 0x80, 0x8 ;  /* 0x000000000008781c */ /* 0x000fe2000370f070 */
[----:B------:R-:W-:-:S12]  /*92b0*/  BRA `(.L_x_163) ;  /* 0xffffffa0005c7947 */ /* 0x000fd8000383ffff */
.L_x_65:
[----:B-1----:R-:W-:-:S04]  /*92c0*/  MOV R3, UR5 ;  /* 0x0000000500037c02 */ /* 0x002fc80008000f00 */
[----:B------:R1:W2:Y:S03]  /*92d0*/  SYNCS.PHASECHK.TRANS64.TRYWAIT P0, [R3+URZ+0x8], R4 ;  /* 0x00000804030075a7 */ /* 0x0002a600080011ff */
[----:B--2---:R-:W-:Y:S05]  /*92e0*/  @!P0 NANOSLEEP.SYNCS 0x989680 ;  /* 0x009896800000895d */ /* 0x004fea0003900000 */
[----:B------:R-:W2:Y:S02]  /*92f0*/  @!P0 SYNCS.PHASECHK.TRANS64 P0, [R3+URZ+0x8], R4 ;  /* 0x00000804030085a7 */ /* 0x000ea400080010ff */
[----:B--2---:R-:W-:Y:S05]  /*9300*/  @!P0 BRA `(.L_x_65) ;  /* 0xfffffffc00ec8947 */ /* 0x004fea000383ffff */
[----:B------:R-:W-:Y:S05]  /*9310*/  BRA `(.L_x_64) ;  /* 0xffffffa000607947 */ /* 0x000fea000383ffff */
.L_x_66:
[----:B-1----:R1:W2:Y:S02]  /*9320*/  SYNCS.PHASECHK.TRANS64.TRYWAIT P0, [R0+URZ+0x80], R4 ;  /* 0x00008004000075a7 */ /* 0x0022a400080011ff */
[----:B--2---:R-:W-:Y:S05]  /*9330*/  @!P0 NANOSLEEP.SYNCS 0x989680 ;  /* 0x009896800000895d */ /* 0x004fea0003900000 */
[----:B------:R-:W2:Y:S02]  /*9340*/  @!P0 SYNCS.PHASECHK.TRANS64 P0, [R0+URZ+0x80], R4 ;  /* 0x00008004000085a7 */ /* 0x000ea400080010ff */
[----:B--2---:R-:W-:Y:S05]  /*9350*/  @!P0 BRA `(.L_x_66) ;  /* 0xfffffffc00f08947 */ /* 0x004fea000383ffff */
[----:B------:R-:W-:Y:S05]  /*9360*/  BRA `(.L_x_164) ;  /* 0xffffffa4004c7947 */ /* 0x000fea000383ffff */
.L_x_68:
[----:B------:R-:W-:-:S07]  /*9370*/  MOV R0, UR31 ;  /* 0x0000001f00007c02 */ /* 0x000fce0008000f00 */
.L_x_165:
[----:B-1----:R1:W2:Y:S02]  /*9380*/  SYNCS.PHASECHK.TRANS64.TRYWAIT P0, [R0+URZ+0xc0], R4 ;  /* 0x0000c004000075a7 */ /* 0x0022a400080011ff */
[----:B--2---:R-:W-:Y:S05]  /*9390*/  @!P0 NANOSLEEP.SYNCS 0x989680 ;  /* 0x009896800000895d */ /* 0x004fea0003900000 */
[----:B------:R-:W2:Y:S02]  /*93a0*/  @!P0 SYNCS.PHASECHK.TRANS64 P0, [R0+URZ+0xc0], R4 ;  /* 0x0000c004000085a7 */ /* 0x000ea400080010ff */
[----:B--2---:R-:W-:Y:S05]  /*93b0*/  @!P0 BRA `(.L_x_165) ;  /* 0xfffffffc00f08947 */ /* 0x004fea000383ffff */
[----:B------:R-:W-:Y:S05]  /*93c0*/  BRA `(.L_x_166) ;  /* 0xffffffa400987947 */ /* 0x000fea000383ffff */
.L_x_71:
[----:B------:R-:W-:Y:S07]  /*93d0*/  MOV R0, UR5 ;  /* 0x0000000500007c02 */ /* 0x000fee0008000f00 */
.L_x_167:
[----:B-1----:R1:W2:Y:S02]  /*93e0*/  SYNCS.PHASECHK.TRANS64.TRYWAIT P0, [R0+URZ], R4 ;  /* 0x00000004000075a7 */ /* 0x0022a400080011ff */
[----:B--2---:R-:W-:Y:S05]  /*93f0*/  @!P0 NANOSLEEP.SYNCS 0x989680 ;  /* 0x009896800000895d */ /* 0x004fea0003900000 */
[----:B------:R-:W2:Y:S02]  /*9400*/  @!P0 SYNCS.PHASECHK.TRANS64 P0, [R0+URZ], R4 ;  /* 0x00000004000085a7 */ /* 0x000ea400080010ff */
[----:B--2---:R-:W-:Y:S05]  /*9410*/  @!P0 BRA `(.L_x_167) ;  /* 0xfffffffc00f08947 */ /* 0x004fea000383ffff */
[----:B------:R-:W-:Y:S05]  /*9420*/  BRA `(.L_x_70) ;  /* 0xffffffa400ac7947 */ /* 0x000fea000383ffff */
.L_x_75:
[----:B-1----:R-:W-:-:S07]  /*9430*/  MOV R0, UR4 ;  /* 0x0000000400007c02 */ /* 0x002fce0008000f00 */
.L_x_168:
[----:B-1----:R1:W2:Y:S02]  /*9440*/  SYNCS.PHASECHK.TRANS64.TRYWAIT P0, [R0+URZ], R2 ;  /* 0x00000002000075a7 */ /* 0x0022a400080011ff */
[----:B--2---:R-:W-:Y:S05]  /*9450*/  @!P0 NANOSLEEP.SYNCS 0x989680 ;  /* 0x009896800000895d */ /* 0x004fea0003900000 */
[----:B------:R-:W2:Y:S02]  /*9460*/  @!P0 SYNCS.PHASECHK.TRANS64 P0, [R0+URZ], R2 ;  /* 0x00000002000085a7 */ /* 0x000ea400080010ff */
[----:B--2---:R-:W-:Y:S05]  /*9470*/  @!P0 BRA `(.L_x_168) ;  /* 0xfffffffc00f08947 */ /* 0x004fea000383ffff */
[----:B------:R-:W-:Y:S05]  /*9480*/  BRA `(.L_x_169) ;  /* 0xffffffa800a07947 */ /* 0x000fea000383ffff */
.L_x_76:
[----:B------:R-:W-:-:S07]  /*9490*/  MOV R0, UR5 ;  /* 0x0000000500007c02 */ /* 0x000fce0008000f00 */
.L_x_170:
[----:B-1----:R1:W2:Y:S02]  /*94a0*/  SYNCS.PHASECHK.TRANS64.TRYWAIT P0, [R0+URZ], R3 ;  /* 0x00000003000075a7 */ /* 0x0022a400080011ff */
[----:B--2---:R-:W-:Y:S05]  /*94b0*/  @!P0 NANOSLEEP.SYNCS 0x989680 ;  /* 0x009896800000895d */ /* 0x004fea0003900000 */
[----:B------:R-:W2:Y:S02]  /*94c0*/  @!P0 SYNCS.PHASECHK.TRANS64 P0, [R0+URZ], R3 ;  /* 0x00000003000085a7 */ /* 0x000ea400080010ff */
[----:B--2---:R-:W-:Y:S05]  /*94d0*/  @!P0 BRA `(.L_x_170) ;  /* 0xfffffffc00f08947 */ /* 0x004fea000383ffff */
[----:B------:R-:W-:Y:S05]  /*94e0*/  BRA `(.L_x_171) ;  /* 0xffffffa800ac7947 */ /* 0x000fea000383ffff */
.L_x_77:
[----:B------:R-:W-:-:S07]  /*94f0*/  MOV R0, UR5 ;  /* 0x0000000500007c02 */ /* 0x000fce0008000f00 */
.L_x_172:
[----:B-1----:R1:W2:Y:S02]  /*9500*/  SYNCS.PHASECHK.TRANS64.TRYWAIT P0, [R0+URZ], R3 ;  /* 0x00000003000075a7 */ /* 0x0022a400080011ff */
[----:B--2---:R-:W-:Y:S05]  /*9510*/  @!P0 NANOSLEEP.SYNCS 0x989680 ;  /* 0x009896800000895d */ /* 0x004fea0003900000 */
[----:B------:R-:W2:Y:S02]  /*9520*/  @!P0 SYNCS.PHASECHK.TRANS64 P0, [R0+URZ], R3 ;  /* 0x00000003000085a7 */ /* 0x000ea400080010ff */
[----:B--2---:R-:W-:Y:S05]  /*9530*/  @!P0 BRA `(.L_x_172) ;  /* 0xfffffffc00f08947 */ /* 0x004fea000383ffff */
[----:B------:R-:W-:Y:S05]  /*9540*/  BRA `(.L_x_173) ;  /* 0xffffffa800b87947 */ /* 0x000fea000383ffff */
.L_x_80:
[----:B------:R-:W-:-:S07]  /*9550*/  MOV R0, UR26 ;  /* 0x0000001a00007c02 */ /* 0x000fce0008000f00 */
.L_x_174:
[----:B-1----:R1:W2:Y:S02]  /*9560*/  SYNCS.PHASECHK.TRANS64.TRYWAIT P1, [R0+URZ+0x100], R2 ;  /* 0x00010002000075a7 */ /* 0x0022a400080211ff */
[----:B--2---:R-:W-:Y:S05]  /*9570*/  @!P1 NANOSLEEP.SYNCS 0x989680 ;  /* 0x009896800000995d */ /* 0x004fea0003900000 */
[----:B------:R-:W2:Y:S02]  /*9580*/  @!P1 SYNCS.PHASECHK.TRANS64 P1, [R0+URZ+0x100], R2 ;  /* 0x00010002000095a7 */ /* 0x000ea400080210ff */
[----:B--2---:R-:W-:Y:S05]  /*9590*/  @!P1 BRA `(.L_x_174) ;  /* 0xfffffffc00f09947 */ /* 0x004fea000383ffff */
[----:B------:R-:W-:Y:S05]  /*95a0*/  BRA `(.L_x_175) ;  /* 0xffffffac00047947 */ /* 0x000fea000383ffff */
.L_x_85:
[----:B--2---:R2:W3:Y:S02]  /*95b0*/  SYNCS.PHASECHK.TRANS64.TRYWAIT P0, [R12+URZ+0x80], R0 ;  /* 0x000080000c0075a7 */ /* 0x0044e400080011ff */
[----:B---3--:R-:W-:Y:S05]  /*95c0*/  @!P0 NANOSLEEP.SYNCS 0x989680 ;  /* 0x009896800000895d */ /* 0x008fea0003900000 */
[----:B------:R-:W3:Y:S02]  /*95d0*/  @!P0 SYNCS.PHASECHK.TRANS64 P0, [R12+URZ+0x80], R0 ;  /* 0x000080000c0085a7 */ /* 0x000ee400080010ff */
[----:B---3--:R-:W-:Y:S05]  /*95e0*/  @!P0 BRA `(.L_x_85) ;  /* 0xfffffffc00f08947 */ /* 0x008fea000383ffff */
[----:B------:R-:W-:Y:S05]  /*95f0*/  BRA `(.L_x_176) ;  /* 0xffffffb0003c7947 */ /* 0x000fea000383ffff */
.L_x_88:
[----:B--2---:R-:W-:Y:S07]  /*9600*/  MOV R0, UR21 ;  /* 0x0000001500007c02 */ /* 0x004fee0008000f00 */
.L_x_177:
[----:B--2---:R2:W3:Y:S02]  /*9610*/  SYNCS.PHASECHK.TRANS64.TRYWAIT P2, [R0+URZ+0x78], R6 ;  /* 0x00007806000075a7 */ /* 0x0044e400080411ff */
[----:B---3--:R-:W-:Y:S05]  /*9620*/  @!P2 NANOSLEEP.SYNCS 0x989680 ;  /* 0x009896800000a95d */ /* 0x008fea0003900000 */
[----:B------:R-:W3:Y:S02]  /*9630*/  @!P2 SYNCS.PHASECHK.TRANS64 P2, [R0+URZ+0x78], R6 ;  /* 0x000078060000a5a7 */ /* 0x000ee400080410ff */
[----:B---3--:R-:W-:Y:S05]  /*9640*/  @!P2 BRA `(.L_x_177) ;  /* 0xfffffffc00f0a947 */ /* 0x008fea000383ffff */
[----:B------:R-:W-:Y:S05]  /*9650*/  BRA `(.L_x_87) ;  /* 0xffffffb400a47947 */ /* 0x000fea000383ffff */
.L_x_91:
[----:B------:R-:W-:Y:S07]  /*9660*/  MOV R0, UR21 ;  /* 0x0000001500007c02 */ /* 0x000fee0008000f00 */
.L_x_178:
[----:B--2---:R2:W3:Y:S02]  /*9670*/  SYNCS.PHASECHK.TRANS64.TRYWAIT P0, [R0+URZ+0x50], R9 ;  /* 0x00005009000075a7 */ /* 0x0044e400080011ff */
[----:B---3--:R-:W-:Y:S05]  /*9680*/  @!P0 NANOSLEEP.SYNCS 0x989680 ;  /* 0x009896800000895d */ /* 0x008fea0003900000 */
[----:B------:R-:W3:Y:S02]  /*9690*/  @!P0 SYNCS.PHASECHK.TRANS64 P0, [R0+URZ+0x50], R9 ;  /* 0x00005009000085a7 */ /* 0x000ee400080010ff */
[----:B---3--:R-:W-:Y:S05]  /*96a0*/  @!P0 BRA `(.L_x_178) ;  /* 0xfffffffc00f08947 */ /* 0x008fea000383ffff */
[----:B------:R-:W-:Y:S05]  /*96b0*/  BRA `(.L_x_179) ;  /* 0xffffffb800007947 */ /* 0x000fea000383ffff */
.L_x_92:
[----:B------:R-:W-:Y:S07]  /*96c0*/  MOV R0, UR21 ;  /* 0x0000001500007c02 */ /* 0x000fee0008000f00 */
.L_x_180:
[----:B--2---:R2:W3:Y:S02]  /*96d0*/  SYNCS.PHASECHK.TRANS64.TRYWAIT P0, [R0+URZ+0x58], R9 ;  /* 0x00005809000075a7 */ /* 0x0044e400080011ff */
[----:B---3--:R-:W-:Y:S05]  /*96e0*/  @!P0 NANOSLEEP.SYNCS 0x989680 ;  /* 0x009896800000895d */ /* 0x008fea0003900000 */
[----:B------:R-:W3:Y:S02]  /*96f0*/  @!P0 SYNCS.PHASECHK.TRANS64 P0, [R0+URZ+0x58], R9 ;  /* 0x00005809000085a7 */ /* 0x000ee400080010ff */
[----:B---3--:R-:W-:Y:S05]  /*9700*/  @!P0 BRA `(.L_x_180) ;  /* 0xfffffffc00f08947 */ /* 0x008fea000383ffff */
[----:B------:R-:W-:Y:S05]  /*9710*/  BRA `(.L_x_181) ;  /* 0xffffffb800387947 */ /* 0x000fea000383ffff */
.L_x_93:
[----:B------:R-:W-:Y:S07]  /*9720*/  MOV R0, UR21 ;  /* 0x0000001500007c02 */ /* 0x000fee0008000f00 */
.L_x_182:
[----:B--2---:R2:W3:Y:S02]  /*9730*/  SYNCS.PHASECHK.TRANS64.TRYWAIT P0, [R0+URZ+0x60], R9 ;  /* 0x00006009000075a7 */ /* 0x0044e400080011ff */
[----:B---3--:R-:W-:Y:S05]  /*9740*/  @!P0 NANOSLEEP.SYNCS 0x989680 ;  /* 0x009896800000895d */ /* 0x008fea0003900000 */
[----:B------:R-:W3:Y:S02]  /*9750*/  @!P0 SYNCS.PHASECHK.TRANS64 P0, [R0+URZ+0x60], R9 ;  /* 0x00006009000085a7 */ /* 0x000ee400080010ff */
[----:B---3--:R-:W-:Y:S05]  /*9760*/  @!P0 BRA `(.L_x_182) ;  /* 0xfffffffc00f08947 */ /* 0x008fea000383ffff */
[----:B------:R-:W-:Y:S05]  /*9770*/  BRA `(.L_x_183) ;  /* 0xffffffb8007c7947 */ /* 0x000fea000383ffff */
.L_x_94:
[----:B------:R-:W-:Y:S07]  /*9780*/  MOV R0, UR21 ;  /* 0x0000001500007c02 */ /* 0x000fee0008000f00 */
.L_x_184:
[----:B--2---:R2:W3:Y:S02]  /*9790*/  SYNCS.PHASECHK.TRANS64.TRYWAIT P0, [R0+URZ+0x68], R9 ;  /* 0x00006809000075a7 */ /* 0x0044e400080011ff */
[----:B---3--:R-:W-:Y:S05]  /*97a0*/  @!P0 NANOSLEEP.SYNCS 0x989680 ;  /* 0x009896800000895d */ /* 0x008fea0003900000 */
[----:B------:R-:W3:Y:S02]  /*97b0*/  @!P0 SYNCS.PHASECHK.TRANS64 P0, [R0+URZ+0x68], R9 ;  /* 0x00006809000085a7 */ /* 0x000ee400080010ff */
[----:B---3--:R-:W-:Y:S05]  /*97c0*/  @!P0 BRA `(.L_x_184) ;  /* 0xfffffffc00f08947 */ /* 0x008fea000383ffff */
[----:B------:R-:W-:Y:S05]  /*97d0*/  BRA `(.L_x_185) ;  /* 0xffffffb800bc7947 */ /* 0x000fea000383ffff */
.L_x_96:
[----:B------:R-:W-:-:S07]  /*97e0*/  MOV R0, UR21 ;  /* 0x0000001500007c02 */ /* 0x000fce0008000f00 */
.L_x_186:
[----:B---3--:R3:W4:Y:S02]  /*97f0*/  SYNCS.PHASECHK.TRANS64.TRYWAIT P0, [R0+URZ+0x50], R2 ;  /* 0x00005002000075a7 */ /* 0x00872400080011ff */
[----:B----4-:R-:W-:Y:S05]  /*9800*/  @!P0 NANOSLEEP.SYNCS 0x989680 ;  /* 0x009896800000895d */ /* 0x010fea0003900000 */
[----:B------:R-:W4:Y:S02]  /*9810*/  @!P0 SYNCS.PHASECHK.TRANS64 P0, [R0+URZ+0x50], R2 ;  /* 0x00005002000085a7 */ /* 0x000f2400080010ff */
[----:B----4-:R-:W-:Y:S05]  /*9820*/  @!P0 BRA `(.L_x_186) ;  /* 0xfffffffc00f08947 */ /* 0x010fea000383ffff */
[----:B------:R-:W-:Y:S05]  /*9830*/  BRA `(.L_x_187) ;  /* 0xffffffbc00347947 */ /* 0x000fea000383ffff */
.L_x_97:
[----:B---3--:R-:W-:-:S07]  /*9840*/  MOV R0, UR21 ;  /* 0x0000001500007c02 */ /* 0x008fce0008000f00 */
.L_x_188:
[----:B---3--:R3:W4:Y:S02]  /*9850*/  SYNCS.PHASECHK.TRANS64.TRYWAIT P0, [R0+URZ+0x58], R2 ;  /* 0x00005802000075a7 */ /* 0x00872400080011ff */
[----:B----4-:R-:W-:Y:S05]  /*9860*/  @!P0 NANOSLEEP.SYNCS 0x989680 ;  /* 0x009896800000895d */ /* 0x010fea0003900000 */
[----:B------:R-:W4:Y:S02]  /*9870*/  @!P0 SYNCS.PHASECHK.TRANS64 P0, [R0+URZ+0x58], R2 ;  /* 0x00005802000085a7 */ /* 0x000f2400080010ff */
[----:B----4-:R-:W-:Y:S05]  /*9880*/  @!P0 BRA `(.L_x_188) ;  /* 0xfffffffc00f08947 */ /* 0x010fea000383ffff */
[----:B------:R-:W-:Y:S05]  /*9890*/  BRA `(.L_x_189) ;  /* 0xffffffbc00247947 */ /* 0x000fea000383ffff */
.L_x_98:
[----:B---3--:R-:W-:-:S07]  /*98a0*/  MOV R0, UR21 ;  /* 0x0000001500007c02 */ /* 0x008fce0008000f00 */
.L_x_190:
[----:B---3--:R3:W4:Y:S02]  /*98b0*/  SYNCS.PHASECHK.TRANS64.TRYWAIT P0, [R0+URZ+0x60], R2 ;  /* 0x00006002000075a7 */ /* 0x00872400080011ff */
[----:B----4-:R-:W-:Y:S05]  /*98c0*/  @!P0 NANOSLEEP.SYNCS 0x989680 ;  /* 0x009896800000895d */ /* 0x010fea0003900000 */
[----:B------:R-:W4:Y:S02]  /*98d0*/  @!P0 SYNCS.PHASECHK.TRANS64 P0, [R0+URZ+0x60], R2 ;  /* 0x00006002000085a7 */ /* 0x000f2400080010ff */
[----:B----4-:R-:W-:Y:S05]  /*98e0*/  @!P0 BRA `(.L_x_190) ;  /* 0xfffffffc00f08947 */ /* 0x010fea000383ffff */
[----:B------:R-:W-:Y:S05]  /*98f0*/  BRA `(.L_x_191) ;  /* 0xffffffbc00147947 */ /* 0x000fea000383ffff */
.L_x_100:
[----:B-1----:R1:W2:Y:S02]  /*9900*/  SYNCS.PHASECHK.TRANS64.TRYWAIT P0, [R3+URZ+0x80], R0 ;  /* 0x00008000030075a7 */ /* 0x0022a400080011ff */
[----:B--2---:R-:W-:Y:S05]  /*9910*/  @!P0 NANOSLEEP.SYNCS 0x989680 ;  /* 0x009896800000895d */ /* 0x004fea0003900000 */
[----:B------:R-:W2:Y:S02]  /*9920*/  @!P0 SYNCS.PHASECHK.TRANS64 P0, [R3+URZ+0x80], R0 ;  /* 0x00008000030085a7 */ /* 0x000ea400080010ff */
[----:B--2---:R-:W-:Y:S05]  /*9930*/  @!P0 BRA `(.L_x_100) ;  /* 0xfffffffc00f08947 */ /* 0x004fea000383ffff */
[----:B------:R-:W-:Y:S05]  /*9940*/  BRA `(.L_x_192) ;  /* 0xffffffbc00d47947 */ /* 0x000fea000383ffff */
.L_x_111:
[----:B-1----:R-:W-:Y:S04]  /*9950*/  MOV R2, UR44 ;  /* 0x0000002c00027c02 */ /* 0x002fe80008000f00 */
[----:B------:R1:W2:Y:S03]  /*9960*/  SYNCS.PHASECHK.TRANS64.TRYWAIT P1, [R2+URZ+0x30], R3 ;  /* 0x00003003020075a7 */ /* 0x0002a600080211ff */
[----:B--2---:R-:W-:Y:S05]  /*9970*/  @!P1 NANOSLEEP.SYNCS 0x989680 ;  /* 0x009896800000995d */ /* 0x004fea0003900000 */
[----:B------:R-:W2:Y:S02]  /*9980*/  @!P1 SYNCS.PHASECHK.TRANS64 P1, [R2+URZ+0x30], R3 ;  /* 0x00003003020095a7 */ /* 0x000ea400080210ff */
[----:B--2---:R-:W-:Y:S05]  /*9990*/  @!P1 BRA `(.L_x_111) ;  /* 0xfffffffc00ec9947 */ /* 0x004fea000383ffff */
[----:B------:R-:W-:Y:S05]  /*99a0*/  BRA `(.L_x_110) ;  /* 0xffffffcc00387947 */ /* 0x000fea000383ffff */
.L_x_113:
[----:B-1----:R1:W4:Y:S02]  /*99b0*/  SYNCS.PHASECHK.TRANS64.TRYWAIT P0, [R70+URZ+0xa0], R0 ;  /* 0x0000a000460075a7 */ /* 0x00232400080011ff */
[----:B----4-:R-:W-:Y:S05]  /*99c0*/  @!P0 NANOSLEEP.SYNCS 0x989680 ;  /* 0x009896800000895d */ /* 0x010fea0003900000 */
[----:B------:R-:W4:Y:S02]  /*99d0*/  @!P0 SYNCS.PHASECHK.TRANS64 P0, [R70+URZ+0xa0], R0 ;  /* 0x0000a000460085a7 */ /* 0x000f2400080010ff */
[----:B----4-:R-:W-:Y:S05]  /*99e0*/  @!P0 BRA `(.L_x_113) ;  /* 0xfffffffc00f08947 */ /* 0x010fea000383ffff */
[----:B------:R-:W-:Y:S05]  /*99f0*/  BRA `(.L_x_112) ;  /* 0xffffffcc00607947 */ /* 0x000fea000383ffff */
.L_x_122:
[----:B-1----:R1:W3:Y:S02]  /*9a00*/  SYNCS.PHASECHK.TRANS64.TRYWAIT P0, [R2+URZ+0x30], R0 ;  /* 0x00003000020075a7 */ /* 0x0022e400080011ff */
[----:B---3--:R-:W-:Y:S05]  /*9a10*/  @!P0 NANOSLEEP.SYNCS 0x989680 ;  /* 0x009896800000895d */ /* 0x008fea0003900000 */
[----:B------:R-:W3:Y:S02]  /*9a20*/  @!P0 SYNCS.PHASECHK.TRANS64 P0, [R2+URZ+0x30], R0 ;  /* 0x00003000020085a7 */ /* 0x000ee400080010ff */
[----:B---3--:R-:W-:Y:S05]  /*9a30*/  @!P0 BRA `(.L_x_122) ;  /* 0xfffffffc00f08947 */ /* 0x008fea000383ffff */
[----:B------:R-:W-:Y:S05]  /*9a40*/  BRA `(.L_x_121) ;  /* 0xffffffd4007c7947 */ /* 0x000fea000383ffff */
.L_x_130:
[----:B-1----:R1:W3:Y:S02]  /*9a50*/  SYNCS.PHASECHK.TRANS64.TRYWAIT P0, [R6+URZ+0x30], R5 ;  /* 0x00003005060075a7 */ /* 0x0022e400080011ff */
[----:B---3--:R-:W-:Y:S05]  /*9a60*/  @!P0 NANOSLEEP.SYNCS 0x989680 ;  /* 0x009896800000895d */ /* 0x008fea0003900000 */
[----:B------:R-:W3:Y:S02]  /*9a70*/  @!P0 SYNCS.PHASECHK.TRANS64 P0, [R6+URZ+0x30], R5 ;  /* 0x00003005060085a7 */ /* 0x000ee400080010ff */
[----:B---3--:R-:W-:Y:S05]  /*9a80*/  @!P0 BRA `(.L_x_130) ;  /* 0xfffffffc00f08947 */ /* 0x008fea000383ffff */
[----:B------:R-:W-:Y:S05]  /*9a90*/  BRA `(.L_x_129) ;  /* 0xffffffdc00c07947 */ /* 0x000fea000383ffff */
.L_x_138:
[----:B-1----:R1:W3:Y:S02]  /*9aa0*/  SYNCS.PHASECHK.TRANS64.TRYWAIT P0, [R0+URZ+0x30], R5 ;  /* 0x00003005000075a7 */ /* 0x0022e400080011ff */
[----:B---3--:R-:W-:Y:S05]  /*9ab0*/  @!P0 NANOSLEEP.SYNCS 0x989680 ;  /* 0x009896800000895d */ /* 0x008fea0003900000 */
[----:B------:R-:W3:Y:S02]  /*9ac0*/  @!P0 SYNCS.PHASECHK.TRANS64 P0, [R0+URZ+0x30], R5 ;  /* 0x00003005000085a7 */ /* 0x000ee400080010ff */
[----:B---3--:R-:W-:Y:S05]  /*9ad0*/  @!P0 BRA `(.L_x_138) ;  /* 0xfffffffc00f08947 */ /* 0x008fea000383ffff */
[----:B------:R-:W-:Y:S05]  /*9ae0*/  BRA `(.L_x_137) ;  /* 0xffffffe800007947 */ /* 0x000fea000383ffff */
        .weak           $__internal_0_$__cuda_sm10x_tcgen05_guardrail_trap_col_being_dealloced_not_returned_by_alloc
        .type           $__internal_0_$__cuda_sm10x_tcgen05_guardrail_trap_col_being_dealloced_not_returned_by_alloc,@function
        .size           $__internal_0_$__cuda_sm10x_tcgen05_guardrail_trap_col_being_dealloced_not_returned_by_alloc,($__internal_1_$__cuda_sm10x_tcgen05_guardrail_trap_phase_invalid_during_alloc - $__internal_0_$__cuda_sm10x_tcgen05_guardrail_trap_col_being_dealloced_not_returned_by_alloc)
$__internal_0_$__cuda_sm10x_tcgen05_guardrail_trap_col_being_dealloced_not_returned_by_alloc:
[----:B------:R-:W-:Y:S05]  /*9af0*/  BPT.TRAP 0x1 ;  /* 0x000000040000795c */ /* 0x000fea0000300000 */
[----:B------:R-:W-:-:S04]  /*9b00*/  HFMA2 R3, -RZ, RZ, 0, 0 ;  /* 0x00000000ff037431 */ /* 0x000fc800000001ff */
[----:B------:R-:W-:Y:S05]  /*9b10*/  RET.REL.NODEC R2 `(_ZN7cutlass13device_kernelINS_4gemm6kernel13GemmUniversalIN4cute5tupleIJiiiiEEENS1_10collective13CollectiveMmaINS1_35MainloopSm100TmaUmmaWarpSpecializedILi3ELi2ELi4ENS5_IJNS4_1CILi2EEESB_NSA_ILi1EEEEEEEENS5_IJNSA_ILi256EEENSA_ILi64EEENSA_ILi32EEEEEENS_10tfloat32_tENS5_IJlSC_lEEESJ_SK_NS4_8TiledMMAINS4_8MMA_AtomIJNS4_23SM100_MMA_TF32_2x1SM_SSISJ_SJ_fLi256ELi64ELNS4_4UMMA5MajorE0ELSP_0ELNSO_7ScaleInE0ELSQ_0EEEEEENS4_6LayoutINS5_IJSC_SC_SC_EEENS5_IJNSA_ILi0EEESV_SV_EEEEENS5_IJNS4_10UnderscoreESY_SY_EEEEENS4_28SM100_TMA_2SM_LOAD_MULTICASTENS4_14ComposedLayoutINS4_7SwizzleILi3ELi4ELi3EEENS4_18smem_ptr_flag_bitsILi32EEENST_INS5_IJNSA_ILi8EEESH_EEENS5_IJSH_SC_EEEEEEEvNS4_8identityENS4_18SM100_TMA_2SM_LOADES1B_vS1C_EENS_8epilogue10collective18CollectiveEpilogueINS1F_23Sm100TmaWarpSpecializedILi4ELi2ELi16ELb1ELb0EEEJNS5_IJNSA_ILi128EEESG_SH_EEENS5_IJNST_IS1K_SC_EENST_INSA_ILi16EEESC_EEEEESJ_SK_SJ_SK_NS1F_6fusion15FusionCallbacksIS1J_NS1Q_17LinearCombinationISJ_fSJ_fLNS_15FloatRoundStyleE2EEES1L_S1P_JEEENS4_5SM1004TMEM4LOAD26SM100_TMEM_LOAD_32dp32b16xENS4_13SM90_TMA_LOADENS12_INS13_ILi2ELi4ELi3EEES16_NST_INS5_IJS17_S1N_EEENS5_IJS1N_SC_EEEEEEENS4_39AutoVectorizingCopyWithAssumedAlignmentILi128EEENS4_14SM90_TMA_STOREES25_S27_S27_EEEvvEEEEvNT_6ParamsE) ;  /* 0xffffff6402387950 */ /* 0x000fea0003c3ffff */
        .weak           $__internal_1_$__cuda_sm10x_tcgen05_guardrail_trap_phase_invalid_during_alloc
        .type           $__internal_1_$__cuda_sm10x_tcgen05_guardrail_trap_phase_invalid_during_alloc,@function
        .size           $__internal_1_$__cuda_sm10x_tcgen05_guardrail_trap_phase_invalid_during_alloc,($__internal_2_$__cuda_sm10x_tcgen05_guardrail_trap_unallocated_columns_being_dealloced - $__internal_1_$__cuda_sm10x_tcgen05_guardrail_trap_phase_invalid_during_alloc)
$__internal_1_$__cuda_sm10x_tcgen05_guardrail_trap_phase_invalid_during_alloc:
[----:B------:R-:W-:Y:S05]  /*9b20*/  BPT.TRAP 0x1 ;  /* 0x000000040000795c */ /* 0x000fea0000300000 */
[----:B------:R-:W-:-:S04]  /*9b30*/  MOV R5, 0x0 ;  /* 0x0000000000057802 */ /* 0x000fc80000000f00 */
[----:B------:R-:W-:Y:S05]  /*9b40*/  RET.REL.NODEC R4 `(_ZN7cutlass13device_kernelINS_4gemm6kernel13GemmUniversalIN4cute5tupleIJiiiiEEENS1_10collective13CollectiveMmaINS1_35MainloopSm100TmaUmmaWarpSpecializedILi3ELi2ELi4ENS5_IJNS4_1CILi2EEESB_NSA_ILi1EEEEEEEENS5_IJNSA_ILi256EEENSA_ILi64EEENSA_ILi32EEEEEENS_10tfloat32_tENS5_IJlSC_lEEESJ_SK_NS4_8TiledMMAINS4_8MMA_AtomIJNS4_23SM100_MMA_TF32_2x1SM_SSISJ_SJ_fLi256ELi64ELNS4_4UMMA5MajorE0ELSP_0ELNSO_7ScaleInE0ELSQ_0EEEEEENS4_6LayoutINS5_IJSC_SC_SC_EEENS5_IJNSA_ILi0EEESV_SV_EEEEENS5_IJNS4_10UnderscoreESY_SY_EEEEENS4_28SM100_TMA_2SM_LOAD_MULTICASTENS4_14ComposedLayoutINS4_7SwizzleILi3ELi4ELi3EEENS4_18smem_ptr_flag_bitsILi32EEENST_INS5_IJNSA_ILi8EEESH_EEENS5_IJSH_SC_EEEEEEEvNS4_8identityENS4_18SM100_TMA_2SM_LOADES1B_vS1C_EENS_8epilogue10collective18CollectiveEpilogueINS1F_23Sm100TmaWarpSpecializedILi4ELi2ELi16ELb1ELb0EEEJNS5_IJNSA_ILi128EEESG_SH_EEENS5_IJNST_IS1K_SC_EENST_INSA_ILi16EEESC_EEEEESJ_SK_SJ_SK_NS1F_6fusion15FusionCallbacksIS1J_NS1Q_17LinearCombinationISJ_fSJ_fLNS_15FloatRoundStyleE2EEES1L_S1P_JEEENS4_5SM1004TMEM4LOAD26SM100_TMEM_LOAD_32dp32b16xENS4_13SM90_TMA_LOADENS12_INS13_ILi2ELi4ELi3EEES16_NST_INS5_IJS17_S1N_EEENS5_IJS1N_SC_EEEEEEENS4_39AutoVectorizingCopyWithAssumedAlignmentILi128EEENS4_14SM90_TMA_STOREES25_S27_S27_EEEvvEEEEvNT_6ParamsE) ;  /* 0xffffff64042c7950 */ /* 0x000fea0003c3ffff */
        .weak           $__internal_2_$__cuda_sm10x_tcgen05_guardrail_trap_unallocated_columns_being_dealloced
        .type           $__internal_2_$__cuda_sm10x_tcgen05_guardrail_trap_unallocated_columns_being_dealloced,@function
        .size           $__internal_2_$__cuda_sm10x_tcgen05_guardrail_trap_unallocated_columns_being_dealloced,(.L_x_194 - $__internal_2_$__cuda_sm10x_tcgen05_guardrail_trap_unallocated_columns_being_dealloced)
$__internal_2_$__cuda_sm10x_tcgen05_guardrail_trap_unallocated_columns_being_dealloced:
[----:B------:R-:W-:Y:S05]  /*9b50*/  BPT.TRAP 0x1 ;  /* 0x000000040000795c */ /* 0x000fea0000300000 */
[----:B------:R-:W-:-:S04]  /*9b60*/  HFMA2 R3, -RZ, RZ, 0, 0 ;  /* 0x00000000ff037431 */ /* 0x000fc800000001ff */
[----:B------:R-:W-:Y:S05]  /*9b70*/  RET.REL.NODEC R2 `(_ZN7cutlass13device_kernelINS_4gemm6kernel13GemmUniversalIN4cute5tupleIJiiiiEEENS1_10collective13CollectiveMmaINS1_35MainloopSm100TmaUmmaWarpSpecializedILi3ELi2ELi4ENS5_IJNS4_1CILi2EEESB_NSA_ILi1EEEEEEEENS5_IJNSA_ILi256EEENSA_ILi64EEENSA_ILi32EEEEEENS_10tfloat32_tENS5_IJlSC_lEEESJ_SK_NS4_8TiledMMAINS4_8MMA_AtomIJNS4_23SM100_MMA_TF32_2x1SM_SSISJ_SJ_fLi256ELi64ELNS4_4UMMA5MajorE0ELSP_0ELNSO_7ScaleInE0ELSQ_0EEEEEENS4_6LayoutINS5_IJSC_SC_SC_EEENS5_IJNSA_ILi0EEESV_SV_EEEEENS5_IJNS4_10UnderscoreESY_SY_EEEEENS4_28SM100_TMA_2SM_LOAD_MULTICASTENS4_14ComposedLayoutINS4_7SwizzleILi3ELi4ELi3EEENS4_18smem_ptr_flag_bitsILi32EEENST_INS5_IJNSA_ILi8EEESH_EEENS5_IJSH_SC_EEEEEEEvNS4_8identityENS4_18SM100_TMA_2SM_LOADES1B_vS1C_EENS_8epilogue10collective18CollectiveEpilogueINS1F_23Sm100TmaWarpSpecializedILi4ELi2ELi16ELb1ELb0EEEJNS5_IJNSA_ILi128EEESG_SH_EEENS5_IJNST_IS1K_SC_EENST_INSA_ILi16EEESC_EEEEESJ_SK_SJ_SK_NS1F_6fusion15FusionCallbacksIS1J_NS1Q_17LinearCombinationISJ_fSJ_fLNS_15FloatRoundStyleE2EEES1L_S1P_JEEENS4_5SM1004TMEM4LOAD26SM100_TMEM_LOAD_32dp32b16xENS4_13SM90_TMA_LOADENS12_INS13_ILi2ELi4ELi3EEES16_NST_INS5_IJS17_S1N_EEENS5_IJS1N_SC_EEEEEEENS4_39AutoVectorizingCopyWithAssumedAlignmentILi128EEENS4_14SM90_TMA_STOREES25_S27_S27_EEEvvEEEEvNT_6ParamsE) ;  /* 0xffffff6402207950 */ /* 0x000fea0003c3ffff */
.L_x_193:
[----:B------:R-:W-:-:S00]  /*9b80*/  BRA `(.L_x_193) ;  /* 0xfffffffc00fc7947 */ /* 0x000fc0000383ffff */
[----:B------:R-:W-:-:S00]  /*9b90*/  NOP ;  /* 0x0000000000007918 */ /* 0x000fc00000000000 */
        /* <DEDUP_REMOVED lines=14> */
.L_x_194:


//--------------------- .nv.global.init           --------------------------
	.section	.nv.global.init,"aw",@progbits
.nv.global.init:
	.type		$str$27,@object
	.size		$str$27,($str$28 - $str$27)
$str$27:
        /*0000*/ 	.byte	0x28, 0x61, 0x64, 0x64, 0x72, 0x65, 0x73, 0x73, 0x20, 0x26, 0x20, 0x6d, 0x61, 0x73, 0x6b, 0x29
        /*0010*/ 	.byte	0x20, 0x3d, 0x3d, 0x20, 0x30, 0x00
	.type		$str$28,@object
	.size		$str$28,($str$26 - $str$28)
$str$28:
        /*0016*/ 	.byte	0x2f, 0x74, 0x6d, 0x70, 0x2f, 0x63, 0x75, 0x74, 0x6c, 0x61, 0x73, 0x73, 0x5f, 0x73, 0x77, 0x65
        /*0026*/ 	.byte	0x65, 0x70, 0x5f, 0x73, 0x72, 0x63, 0x2f, 0x69, 0x6e, 0x63, 0x6c, 0x75, 0x64, 0x65, 0x2f, 0x63
        /*0036*/ 	.byte	0x75, 0x74, 0x65, 0x2f, 0x70, 0x6f, 0x69, 0x6e, 0x74, 0x65, 0x72, 0x5f, 0x66, 0x6c, 0x61, 0x67
        /*0046*/ 	.byte	0x67, 0x65, 0x64, 0x2e, 0x68, 0x70, 0x70, 0x00
	.type		$str$26,@object
	.size		$str$26,($str$25 - $str$26)
$str$26:
        /*004e*/ 	.byte	0x2f, 0x74, 0x6d, 0x70, 0x2f, 0x63, 0x75, 0x74, 0x6c, 0x61, 0x73, 0x73, 0x5f, 0x73, 0x77, 0x65
        /*005e*/ 	.byte	0x65, 0x70, 0x5f, 0x73, 0x72, 0x63, 0x2f, 0x69, 0x6e, 0x63, 0x6c, 0x75, 0x64, 0x65, 0x2f, 0x63
        /*006e*/ 	.byte	0x75, 0x74, 0x65, 0x2f, 0x61, 0x74, 0x6f, 0x6d, 0x2f, 0x63, 0x6f, 0x70, 0x79, 0x5f, 0x74, 0x72
        /*007e*/ 	.byte	0x61, 0x69, 0x74, 0x73, 0x5f, 0x73, 0x6d, 0x31, 0x30, 0x30, 0x2e, 0x68, 0x70, 0x70, 0x00
	.type		$str$25,@object
	.size		$str$25,(__unnamed_1 - $str$25)
$str$25:
        /*008d*/ 	.byte	0x28, 0x28, 0x75, 0x69, 0x6e, 0x74, 0x33, 0x32, 0x5f, 0x74, 0x28, 0x74, 0x68, 0x72, 0x65, 0x61
        /*009d*/ 	.byte	0x64, 0x49, 0x64, 0x78, 0x2e, 0x78, 0x29, 0x20, 0x2f, 0x20, 0x33, 0x32, 0x29, 0x20, 0x25, 0x20
        /*00ad*/ 	.byte	0x34, 0x29, 0x20, 0x3d, 0x3d, 0x20, 0x28, 0x28, 0x28, 0x74, 0x6d, 0x65, 0x6d, 0x5f, 0x61, 0x64
        /*00bd*/ 	.byte	0x64, 0x72, 0x20, 0x3e, 0x3e, 0x20, 0x31, 0x36, 0x29, 0x20, 0x2f, 0x20, 0x33, 0x32, 0x29, 0x20
        /*00cd*/ 	.byte	0x25, 0x20, 0x34, 0x29, 0x00
	.type		__unnamed_1,@object
	.size		__unnamed_1,(__unnamed_2 - __unnamed_1)
__unnamed_1:
        /*00d2*/ 	.byte	0x61, 0x75, 0x74, 0x6f, 0x20, 0x63, 0x75, 0x74, 0x65, 0x3a, 0x3a, 0x61, 0x73, 0x5f, 0x70, 0x6f
        /* <DEDUP_REMOVED lines=24> */
        /*0262*/ 	.byte	0x32, 0x30, 0x34, 0x38, 0x3e, 0x3e, 0x3e, 0x3e, 0x5d, 0x00
	.type		__unnamed_2,@object
	.size		__unnamed_2,(.L_2 - __unnamed_2)
__unnamed_2:
        /* <DEDUP_REMOVED lines=42> */
        /*050c*/ 	.byte	0x3e, 0x5d, 0x00
.L_2:


//--------------------- .nv.shared._ZN7cutlass13device_kernelINS_4gemm6kernel13GemmUniversalIN4cute5tupleIJiiiiEEENS1_10collective13CollectiveMmaINS1_35MainloopSm100TmaUmmaWarpSpecializedILi3ELi2ELi4ENS5_IJNS4_1CILi2EEESB_NSA_ILi1EEEEEEEENS5_IJNSA_ILi256EEENSA_ILi64EEENSA_ILi32EEEEEENS_10tfloat32_tENS5_IJlSC_lEEESJ_SK_NS4_8TiledMMAINS4_8MMA_AtomIJNS4_23SM100_MMA_TF32_2x1SM_SSISJ_SJ_fLi256ELi64ELNS4_4UMMA5MajorE0ELSP_0ELNSO_7ScaleInE0ELSQ_0EEEEEENS4_6LayoutINS5_IJSC_SC_SC_EEENS5_IJNSA_ILi0EEESV_SV_EEEEENS5_IJNS4_10UnderscoreESY_SY_EEEEENS4_28SM100_TMA_2SM_LOAD_MULTICASTENS4_14ComposedLayoutINS4_7SwizzleILi3ELi4ELi3EEENS4_18smem_ptr_flag_bitsILi32EEENST_INS5_IJNSA_ILi8EEESH_EEENS5_IJSH_SC_EEEEEEEvNS4_8identityENS4_18SM100_TMA_2SM_LOADES1B_vS1C_EENS_8epilogue10collective18CollectiveEpilogueINS1F_23Sm100TmaWarpSpecializedILi4ELi2ELi16ELb1ELb0EEEJNS5_IJNSA_ILi128EEESG_SH_EEENS5_IJNST_IS1K_SC_EENST_INSA_ILi16EEESC_EEEEESJ_SK_SJ_SK_NS1F_6fusion15FusionCallbacksIS1J_NS1Q_17LinearCombinationISJ_fSJ_fLNS_15FloatRoundStyleE2EEES1L_S1P_JEEENS4_5SM1004TMEM4LOAD26SM100_TMEM_LOAD_32dp32b16xENS4_13SM90_TMA_LOADENS12_INS13_ILi2ELi4ELi3EEES16_NST_INS5_IJS17_S1N_EEENS5_IJS1N_SC_EEEEEEENS4_39AutoVectorizingCopyWithAssumedAlignmentILi128EEENS4_14SM90_TMA_STOREES25_S27_S27_EEEvvEEEEvNT_6ParamsE --------------------------
	.section	.nv.shared._ZN7cutlass13device_kernelINS_4gemm6kernel13GemmUniversalIN4cute5tupleIJiiiiEEENS1_10collective13CollectiveMmaINS1_35MainloopSm100TmaUmmaWarpSpecializedILi3ELi2ELi4ENS5_IJNS4_1CILi2EEESB_NSA_ILi1EEEEEEEENS5_IJNSA_ILi256EEENSA_ILi64EEENSA_ILi32EEEEEENS_10tfloat32_tENS5_IJlSC_lEEESJ_SK_NS4_8TiledMMAINS4_8MMA_AtomIJNS4_23SM100_MMA_TF32_2x1SM_SSISJ_SJ_fLi256ELi64ELNS4_4UMMA5MajorE0ELSP_0ELNSO_7ScaleInE0ELSQ_0EEEEEENS4_6LayoutINS5_IJSC_SC_SC_EEENS5_IJNSA_ILi0EEESV_SV_EEEEENS5_IJNS4_10UnderscoreESY_SY_EEEEENS4_28SM100_TMA_2SM_LOAD_MULTICASTENS4_14ComposedLayoutINS4_7SwizzleILi3ELi4ELi3EEENS4_18smem_ptr_flag_bitsILi32EEENST_INS5_IJNSA_ILi8EEESH_EEENS5_IJSH_SC_EEEEEEEvNS4_8identityENS4_18SM100_TMA_2SM_LOADES1B_vS1C_EENS_8epilogue10collective18CollectiveEpilogueINS1F_23Sm100TmaWarpSpecializedILi4ELi2ELi16ELb1ELb0EEEJNS5_IJNSA_ILi128EEESG_SH_EEENS5_IJNST_IS1K_SC_EENST_INSA_ILi16EEESC_EEEEESJ_SK_SJ_SK_NS1F_6fusion15FusionCallbacksIS1J_NS1Q_17LinearCombinationISJ_fSJ_fLNS_15FloatRoundStyleE2EEES1L_S1P_JEEENS4_5SM1004TMEM4LOAD26SM100_TMEM_LOAD_32dp32b16xENS4_13SM90_TMA_LOADENS12_INS13_ILi2ELi4ELi3EEES16_NST_INS5_IJS17_S1N_EEENS5_IJS1N_SC_EEEEEEENS4_39AutoVectorizingCopyWithAssumedAlignmentILi128EEENS4_14SM90_TMA_STOREES25_S27_S27_EEEvvEEEEvNT_6ParamsE,"aw",@nobits
	.sectionflags	@""
	.align	16
	.zero		1024


//--------------------- .nv.shared.reserved.0     --------------------------
	.section	.nv.shared.reserved.0,"aw",@nobits
	.weak		__nv_reservedSMEM_offset_0_alias
	.size		__nv_reservedSMEM_offset_0_alias, 0, 64
	.other		__nv_reservedSMEM_offset_0_alias,@"STO_CUDA_RESERVED_SHARED STV_DEFAULT"
__nv_reservedSMEM_offset_0_alias:
	.zero		0
.nv.shared.reserved.0:
	.zero		64
	.weak		__nv_reservedSMEM_tcgen05_partition
	.type		__nv_reservedSMEM_tcgen05_partition,@object
	.size		__nv_reservedSMEM_tcgen05_partition,(.L_0 - __nv_reservedSMEM_tcgen05_partition)
__nv_reservedSMEM_tcgen05_partition:
	.zero		32
.L_0:


//--------------------- .nv.global                --------------------------
	.section	.nv.global,"aw",@nobits
.nv.global:
	.type		_ZN40_INTERNAL_af868f99_4_k_cu_0898f339_109074cute1_E,@object
	.size		_ZN40_INTERNAL_af868f99_4_k_cu_0898f339_109074cute1_E,(_ZN40_INTERNAL_af868f99_4_k_cu_0898f339_109074cuda3std3__45__cpo6cbeginE - _ZN40_INTERNAL_af868f99_4_k_cu_0898f339_109074cute1_E)
_ZN40_INTERNAL_af868f99_4_k_cu_0898f339_109074cute1_E:
	.zero		1
	.type		_ZN40_INTERNAL_af868f99_4_k_cu_0898f339_109074cuda3std3__45__cpo6cbeginE,@object
	.size		_ZN40_INTERNAL_af868f99_4_k_cu_0898f339_109074cuda3std3__45__cpo6cbeginE,(_ZN40_INTERNAL_af868f99_4_k_cu_0898f339_109074cuda3std3__48in_placeE - _ZN40_INTERNAL_af868f99_4_k_cu_0898f339_109074cuda3std3__45__cpo6cbeginE)
_ZN40_INTERNAL_af868f99_4_k_cu_0898f339_109074cuda3std3__45__cpo6cbeginE:
	.zero		1
	.type		_ZN40_INTERNAL_af868f99_4_k_cu_0898f339_109074cuda3std3__48in_placeE,@object
	.size		_ZN40_INTERNAL_af868f99_4_k_cu_0898f339_109074cuda3std3__48in_placeE,(_ZN40_INTERNAL_af868f99_4_k_cu_0898f339_109074cuda3std6ranges3__45__cpo9iter_moveE - _ZN40_INTERNAL_af868f99_4_k_cu_0898f339_109074cuda3std3__48in_placeE)
_ZN40_INTERNAL_af868f99_4_k_cu_0898f339_109074cuda3std3__48in_placeE:
	.zero		1
	.type		_ZN40_INTERNAL_af868f99_4_k_cu_0898f339_109074cuda3std6ranges3__45__cpo9iter_moveE,@object
	.size		_ZN40_INTERNAL_af868f99_4_k_cu_0898f339_109074cuda3std6ranges3__45__cpo9iter_moveE,(_ZN40_INTERNAL_af868f99_4_k_cu_0898f339_109074cuda3std3__45__cpo5beginE - _ZN40_INTERNAL_af868f99_4_k_cu_0898f339_109074cuda3std6ranges3__45__cpo9iter_moveE)
_ZN40_INTERNAL_af868f99_4_k_cu_0898f339_109074cuda3std6ranges3__45__cpo9iter_moveE:
	.zero		1
	.type		_ZN40_INTERNAL_af868f99_4_k_cu_0898f339_109074cuda3std3__45__cpo5beginE,@object
	.size		_ZN40_INTERNAL_af868f99_4_k_cu_0898f339_109074cuda3std3__45__cpo5beginE,(_ZN40_INTERNAL_af868f99_4_k_cu_0898f339_109074cuda3std3__442_GLOBAL__N__af868f99_4_k_cu_0898f339_109076ignoreE - _ZN40_INTERNAL_af868f99_4_k_cu_0898f339_109074cuda3std3__45__cpo5beginE)
_ZN40_INTERNAL_af868f99_4_k_cu_0898f339_109074cuda3std3__45__cpo5beginE:
	.zero		1
	.type		_ZN40_INTERNAL_af868f99_4_k_cu_0898f339_109074cuda3std3__442_GLOBAL__N__af868f99_4_k_cu_0898f339_109076ignoreE,@object
	.size		_ZN40_INTERNAL_af868f99_4_k_cu_0898f339_109074cuda3std3__442_GLOBAL__N__af868f99_4_k_cu_0898f339_109076ignoreE,(_ZN40_INTERNAL_af868f99_4_k_cu_0898f339_109074cute7productE - _ZN40_INTERNAL_af868f99_4_k_cu_0898f339_109074cuda3std3__442_GLOBAL__N__af868f99_4_k_cu_0898f339_109076ignoreE)
_ZN40_INTERNAL_af868f99_4_k_cu_0898f339_109074cuda3std3__442_GLOBAL__N__af868f99_4_k_cu_0898f339_109076ignoreE:
	.zero		1
	.type		_ZN40_INTERNAL_af868f99_4_k_cu_0898f339_109074cute7productE,@object
	.size		_ZN40_INTERNAL_af868f99_4_k_cu_0898f339_109074cute7productE,(_ZN40_INTERNAL_af868f99_4_k_cu_0898f339_109074cuda3std3__45__cpo3endE - _ZN40_INTERNAL_af868f99_4_k_cu_0898f339_109074cute7productE)
_ZN40_INTERNAL_af868f99_4_k_cu_0898f339_109074cute7productE:
	.zero		1
	.type		_ZN40_INTERNAL_af868f99_4_k_cu_0898f339_109074cuda3std3__45__cpo3endE,@object
	.size		_ZN40_INTERNAL_af868f99_4_k_cu_0898f339_109074cuda3std3__45__cpo3endE,(_ZN40_INTERNAL_af868f99_4_k_cu_0898f339_109074cuda3std3__419piecewise_constructE - _ZN40_INTERNAL_af868f99_4_k_cu_0898f339_109074cuda3std3__45__cpo3endE)
_ZN40_INTERNAL_af868f99_4_k_cu_0898f339_109074cuda3std3__45__cpo3endE:
	.zero		1
	.type		_ZN40_INTERNAL_af868f99_4_k_cu_0898f339_109074cuda3std3__419piecewise_constructE,@object
	.size		_ZN40_INTERNAL_af868f99_4_k_cu_0898f339_109074cuda3std3__419piecewise_constructE,(_ZN40_INTERNAL_af868f99_4_k_cu_0898f339_109074cuda3std3__45__cpo4cendE - _ZN40_INTERNAL_af868f99_4_k_cu_0898f339_109074cuda3std3__419piecewise_constructE)
_ZN40_INTERNAL_af868f99_4_k_cu_0898f339_109074cuda3std3__419piecewise_constructE:
	.zero		1
	.type		_ZN40_INTERNAL_af868f99_4_k_cu_0898f339_109074cuda3std3__45__cpo4cendE,@object
	.size		_ZN40_INTERNAL_af868f99_4_k_cu_0898f339_109074cuda3std3__45__cpo4cendE,(_ZN40_INTERNAL_af868f99_4_k_cu_0898f339_109074cuda3std6ranges3__45__cpo4swapE - _ZN40_INTERNAL_af868f99_4_k_cu_0898f339_109074cuda3std3__45__cpo4cendE)
_ZN40_INTERNAL_af868f99_4_k_cu_0898f339_109074cuda3std3__45__cpo4cendE:
	.zero		1
	.type		_ZN40_INTERNAL_af868f99_4_k_cu_0898f339_109074cuda3std6ranges3__45__cpo4swapE,@object
	.size		_ZN40_INTERNAL_af868f99_4_k_cu_0898f339_109074cuda3std6ranges3__45__cpo4swapE,(.L_10 - _ZN40_INTERNAL_af868f99_4_k_cu_0898f339_109074cuda3std6ranges3__45__cpo4swapE)
_ZN40_INTERNAL_af868f99_4_k_cu_0898f339_109074cuda3std6ranges3__45__cpo4swapE:
	.zero		1
.L_10:


//--------------------- .nv.constant0._ZN7cutlass13device_kernelINS_4gemm6kernel13GemmUniversalIN4cute5tupleIJiiiiEEENS1_10collective13CollectiveMmaINS1_35MainloopSm100TmaUmmaWarpSpecializedILi3ELi2ELi4ENS5_IJNS4_1CILi2EEESB_NSA_ILi1EEEEEEEENS5_IJNSA_ILi256EEENSA_ILi64EEENSA_ILi32EEEEEENS_10tfloat32_tENS5_IJlSC_lEEESJ_SK_NS4_8TiledMMAINS4_8MMA_AtomIJNS4_23SM100_MMA_TF32_2x1SM_SSISJ_SJ_fLi256ELi64ELNS4_4UMMA5MajorE0ELSP_0ELNSO_7ScaleInE0ELSQ_0EEEEEENS4_6LayoutINS5_IJSC_SC_SC_EEENS5_IJNSA_ILi0EEESV_SV_EEEEENS5_IJNS4_10UnderscoreESY_SY_EEEEENS4_28SM100_TMA_2SM_LOAD_MULTICASTENS4_14ComposedLayoutINS4_7SwizzleILi3ELi4ELi3EEENS4_18smem_ptr_flag_bitsILi32EEENST_INS5_IJNSA_ILi8EEESH_EEENS5_IJSH_SC_EEEEEEEvNS4_8identityENS4_18SM100_TMA_2SM_LOADES1B_vS1C_EENS_8epilogue10collective18CollectiveEpilogueINS1F_23Sm100TmaWarpSpecializedILi4ELi2ELi16ELb1ELb0EEEJNS5_IJNSA_ILi128EEESG_SH_EEENS5_IJNST_IS1K_SC_EENST_INSA_ILi16EEESC_EEEEESJ_SK_SJ_SK_NS1F_6fusion15FusionCallbacksIS1J_NS1Q_17LinearCombinationISJ_fSJ_fLNS_15FloatRoundStyleE2EEES1L_S1P_JEEENS4_5SM1004TMEM4LOAD26SM100_TMEM_LOAD_32dp32b16xENS4_13SM90_TMA_LOADENS12_INS13_ILi2ELi4ELi3EEES16_NST_INS5_IJS17_S1N_EEENS5_IJS1N_SC_EEEEEEENS4_39AutoVectorizingCopyWithAssumedAlignmentILi128EEENS4_14SM90_TMA_STOREES25_S27_S27_EEEvvEEEEvNT_6ParamsE --------------------------
	.section	.nv.constant0._ZN7cutlass13device_kernelINS_4gemm6kernel13GemmUniversalIN4cute5tupleIJiiiiEEENS1_10collective13CollectiveMmaINS1_35MainloopSm100TmaUmmaWarpSpecializedILi3ELi2ELi4ENS5_IJNS4_1CILi2EEESB_NSA_ILi1EEEEEEEENS5_IJNSA_ILi256EEENSA_ILi64EEENSA_ILi32EEEEEENS_10tfloat32_tENS5_IJlSC_lEEESJ_SK_NS4_8TiledMMAINS4_8MMA_AtomIJNS4_23SM100_MMA_TF32_2x1SM_SSISJ_SJ_fLi256ELi64ELNS4_4UMMA5MajorE0ELSP_0ELNSO_7ScaleInE0ELSQ_0EEEEEENS4_6LayoutINS5_IJSC_SC_SC_EEENS5_IJNSA_ILi0EEESV_SV_EEEEENS5_IJNS4_10UnderscoreESY_SY_EEEEENS4_28SM100_TMA_2SM_LOAD_MULTICASTENS4_14ComposedLayoutINS4_7SwizzleILi3ELi4ELi3EEENS4_18smem_ptr_flag_bitsILi32EEENST_INS5_IJNSA_ILi8EEESH_EEENS5_IJSH_SC_EEEEEEEvNS4_8identityENS4_18SM100_TMA_2SM_LOADES1B_vS1C_EENS_8epilogue10collective18CollectiveEpilogueINS1F_23Sm100TmaWarpSpecializedILi4ELi2ELi16ELb1ELb0EEEJNS5_IJNSA_ILi128EEESG_SH_EEENS5_IJNST_IS1K_SC_EENST_INSA_ILi16EEESC_EEEEESJ_SK_SJ_SK_NS1F_6fusion15FusionCallbacksIS1J_NS1Q_17LinearCombinationISJ_fSJ_fLNS_15FloatRoundStyleE2EEES1L_S1P_JEEENS4_5SM1004TMEM4LOAD26SM100_TMEM_LOAD_32dp32b16xENS4_13SM90_TMA_LOADENS12_INS13_ILi2ELi4ELi3EEES16_NST_INS5_IJS17_S1N_EEENS5_IJS1N_SC_EEEEEEENS4_39AutoVectorizingCopyWithAssumedAlignmentILi128EEENS4_14SM90_TMA_STOREES25_S27_S27_EEEvvEEEEvNT_6ParamsE,"a",@progbits
	.sectionflags	@""
	.align	4
.nv.constant0._ZN7cutlass13device_kernelINS_4gemm6kernel13GemmUniversalIN4cute5tupleIJiiiiEEENS1_10collective13CollectiveMmaINS1_35MainloopSm100TmaUmmaWarpSpecializedILi3ELi2ELi4ENS5_IJNS4_1CILi2EEESB_NSA_ILi1EEEEEEEENS5_IJNSA_ILi256EEENSA_ILi64EEENSA_ILi32EEEEEENS_10tfloat32_tENS5_IJlSC_lEEESJ_SK_NS4_8TiledMMAINS4_8MMA_AtomIJNS4_23SM100_MMA_TF32_2x1SM_SSISJ_SJ_fLi256ELi64ELNS4_4UMMA5MajorE0ELSP_0ELNSO_7ScaleInE0ELSQ_0EEEEEENS4_6LayoutINS5_IJSC_SC_SC_EEENS5_IJNSA_ILi0EEESV_SV_EEEEENS5_IJNS4_10UnderscoreESY_SY_EEEEENS4_28SM100_TMA_2SM_LOAD_MULTICASTENS4_14ComposedLayoutINS4_7SwizzleILi3ELi4ELi3EEENS4_18smem_ptr_flag_bitsILi32EEENST_INS5_IJNSA_ILi8EEESH_EEENS5_IJSH_SC_EEEEEEEvNS4_8identityENS4_18SM100_TMA_2SM_LOADES1B_vS1C_EENS_8epilogue10collective18CollectiveEpilogueINS1F_23Sm100TmaWarpSpecializedILi4ELi2ELi16ELb1ELb0EEEJNS5_IJNSA_ILi128EEESG_SH_EEENS5_IJNST_IS1K_SC_EENST_INSA_ILi16EEESC_EEEEESJ_SK_SJ_SK_NS1F_6fusion15FusionCallbacksIS1J_NS1Q_17LinearCombinationISJ_fSJ_fLNS_15FloatRoundStyleE2EEES1L_S1P_JEEENS4_5SM1004TMEM4LOAD26SM100_TMEM_LOAD_32dp32b16xENS4_13SM90_TMA_LOADENS12_INS13_ILi2ELi4ELi3EEES16_NST_INS5_IJS17_S1N_EEENS5_IJS1N_SC_EEEEEEENS4_39AutoVectorizingCopyWithAssumedAlignmentILi128EEENS4_14SM90_TMA_STOREES25_S27_S27_EEEvvEEEEvNT_6ParamsE:
	.zero		2944


//--------------------- SYMBOLS --------------------------

	.type		.nv.reservedSmem.offset0,@object
	.size		.nv.reservedSmem.offset0,0x4
	.type		.nv.reservedSmem.cap,@object
	.size		.nv.reservedSmem.cap,0x4
	.type		__assertfail,@function
